	.target	sm_90a

	.elftype	@"ET_EXEC"


//--------------------- .note.nv.tkinfo           --------------------------
	.section	.note.nv.tkinfo,"",@"SHT_NOTE"
	.sectionflags	@"SHF_NOTE_NV_TKINFO"
	.tkinfo
        /*0018*/ 	.word	0x00000002
        /*0030*/ 	.string	""
        /*0030*/ 	.string	"ptxas"
        /*0030*/ 	.string	"Cuda compilation tools, release 13.0, V13.0.88"
        /*0030*/ 	.string	"Build cuda_13.0.r13.0/compiler.36424714_0"
        /*0030*/ 	.string	"-v  -suppress-debug-info  -lineinfo  -arch sm_90a "



//--------------------- .note.nv.cuinfo           --------------------------
	.section	.note.nv.cuinfo,"",@"SHT_NOTE"
	.sectionflags	@"SHF_NOTE_NV_CUINFO"
        /*0018*/ 	.short	0x0002
        /*001a*/ 	.short	0x005a
        /*001c*/ 	.short	0x0082
	.zero		2


//--------------------- .nv.info                  --------------------------
	.section	.nv.info,"",@"SHT_CUDA_INFO"
	.align	4


	//----- nvinfo : EIATTR_REGCOUNT
	.align		4
        /*0000*/ 	.byte	0x04, 0x2f
        /*0002*/ 	.short	(.L_1 - .L_0)
	.align		4
.L_0:
        /*0004*/ 	.word	index@(gluon_wgmma)
        /*0008*/ 	.word	0x0000009a


	//----- nvinfo : EIATTR_FRAME_SIZE
	.align		4
.L_1:
        /*000c*/ 	.byte	0x04, 0x11
        /*000e*/ 	.short	(.L_3 - .L_2)
	.align		4
.L_2:
        /*0010*/ 	.word	index@(gluon_wgmma)
        /*0014*/ 	.word	0x00000000


	//----- nvinfo : EIATTR_MIN_STACK_SIZE
	.align		4
.L_3:
        /*0018*/ 	.byte	0x04, 0x12
        /*001a*/ 	.short	(.L_5 - .L_4)
	.align		4
.L_4:
        /*001c*/ 	.word	index@(gluon_wgmma)
        /*0020*/ 	.word	0x00000000
.L_5:


//--------------------- .nv.compat                --------------------------
	.section	.nv.compat,"",@"SHT_CUDA_COMPAT_INFO"
	.align	4
        /*0000*/ 	.byte	0x02, 0x09, 0x01, 0x00, 0x02, 0x02, 0x04, 0x00, 0x02, 0x05, 0x05, 0x00, 0x03, 0x07, 0x01, 0x01
        /*0010*/ 	.byte	0x02, 0x03, 0x03, 0x00, 0x02, 0x06, 0x01, 0x00, 0x04, 0x0b, 0x08, 0x00, 0x00, 0x00, 0x00, 0x00
        /*0020*/ 	.byte	0x00, 0x00, 0x00, 0x00


//--------------------- .nv.info.gluon_wgmma      --------------------------
	.section	.nv.info.gluon_wgmma,"",@"SHT_CUDA_INFO"
	.sectionflags	@""
	.align	4


	//----- nvinfo : EIATTR_CUDA_API_VERSION
	.align		4
        /*0000*/ 	.byte	0x04, 0x37
        /*0002*/ 	.short	(.L_7 - .L_6)
.L_6:
        /*0004*/ 	.word	0x00000082


	//----- nvinfo : EIATTR_KPARAM_INFO
	.align		4
.L_7:
        /*0008*/ 	.byte	0x04, 0x17
        /*000a*/ 	.short	(.L_9 - .L_8)
.L_8:
        /*000c*/ 	.word	0x00000000
        /*0010*/ 	.short	0x000a
        /*0012*/ 	.short	0x0048
        /*0014*/ 	.byte	0x00, 0xf4, 0x21, 0x00


	//----- nvinfo : EIATTR_KPARAM_INFO
	.align		4
.L_9:
        /*0018*/ 	.byte	0x04, 0x17
        /*001a*/ 	.short	(.L_11 - .L_10)
.L_10:
        /*001c*/ 	.word	0x00000000
        /*0020*/ 	.short	0x0009
        /*0022*/ 	.short	0x0040
        /*0024*/ 	.byte	0x00, 0xf4, 0x21, 0x00


	//----- nvinfo : EIATTR_KPARAM_INFO
	.align		4
.L_11:
        /*0028*/ 	.byte	0x04, 0x17
        /*002a*/ 	.short	(.L_13 - .L_12)
.L_12:
        /*002c*/ 	.word	0x00000000
        /*0030*/ 	.short	0x0008
        /*0032*/ 	.short	0x0038
        /*0034*/ 	.byte	0x00, 0xf0, 0x21, 0x00


	//----- nvinfo : EIATTR_KPARAM_INFO
	.align		4
.L_13:
        /*0038*/ 	.byte	0x04, 0x17
        /*003a*/ 	.short	(.L_15 - .L_14)
.L_14:
        /*003c*/ 	.word	0x00000000
        /*0040*/ 	.short	0x0007
        /*0042*/ 	.short	0x0030
        /*0044*/ 	.byte	0x00, 0xf0, 0x21, 0x00


	//----- nvinfo : EIATTR_KPARAM_INFO
	.align		4
.L_15:
        /*0048*/ 	.byte	0x04, 0x17
        /*004a*/ 	.short	(.L_17 - .L_16)
.L_16:
        /*004c*/ 	.word	0x00000000
        /*0050*/ 	.short	0x0006
        /*0052*/ 	.short	0x0028
        /*0054*/ 	.byte	0x00, 0xf0, 0x21, 0x00


	//----- nvinfo : EIATTR_KPARAM_INFO
	.align		4
.L_17:
        /*0058*/ 	.byte	0x04, 0x17
        /*005a*/ 	.short	(.L_19 - .L_18)
.L_18:
        /*005c*/ 	.word	0x00000000
        /*0060*/ 	.short	0x0005
        /*0062*/ 	.short	0x0020
        /*0064*/ 	.byte	0x00, 0xf0, 0x11, 0x00


	//----- nvinfo : EIATTR_KPARAM_INFO
	.align		4
.L_19:
        /*0068*/ 	.byte	0x04, 0x17
        /*006a*/ 	.short	(.L_21 - .L_20)
.L_20:
        /*006c*/ 	.word	0x00000000
        /*0070*/ 	.short	0x0004
        /*0072*/ 	.short	0x001c
        /*0074*/ 	.byte	0x00, 0xf0, 0x11, 0x00


	//----- nvinfo : EIATTR_KPARAM_INFO
	.align		4
.L_21:
        /*0078*/ 	.byte	0x04, 0x17
        /*007a*/ 	.short	(.L_23 - .L_22)
.L_22:
        /*007c*/ 	.word	0x00000000
        /*0080*/ 	.short	0x0003
        /*0082*/ 	.short	0x0018
        /*0084*/ 	.byte	0x00, 0xf0, 0x11, 0x00


	//----- nvinfo : EIATTR_KPARAM_INFO
	.align		4
.L_23:
        /*0088*/ 	.byte	0x04, 0x17
        /*008a*/ 	.short	(.L_25 - .L_24)
.L_24:
        /*008c*/ 	.word	0x00000000
        /*0090*/ 	.short	0x0002
        /*0092*/ 	.short	0x0010
        /*0094*/ 	.byte	0x00, 0xf4, 0x21, 0x00


	//----- nvinfo : EIATTR_KPARAM_INFO
	.align		4
.L_25:
        /*0098*/ 	.byte	0x04, 0x17
        /*009a*/ 	.short	(.L_27 - .L_26)
.L_26:
        /*009c*/ 	.word	0x00000000
        /*00a0*/ 	.short	0x0001
        /*00a2*/ 	.short	0x0008
        /*00a4*/ 	.byte	0x00, 0xf4, 0x21, 0x00


	//----- nvinfo : EIATTR_KPARAM_INFO
	.align		4
.L_27:
        /*00a8*/ 	.byte	0x04, 0x17
        /*00aa*/ 	.short	(.L_29 - .L_28)
.L_28:
        /*00ac*/ 	.word	0x00000000
        /*00b0*/ 	.short	0x0000
        /*00b2*/ 	.short	0x0000
        /*00b4*/ 	.byte	0x00, 0xf4, 0x21, 0x00


	//----- nvinfo : EIATTR_SPARSE_MMA_MASK
	.align		4
.L_29:
        /*00b8*/ 	.byte	0x03, 0x50
        /*00ba*/ 	.short	0x0000


	//----- nvinfo : EIATTR_MAXREG_COUNT
	.align		4
        /*00bc*/ 	.byte	0x03, 0x1b
        /*00be*/ 	.short	0x00ff


	//----- nvinfo : EIATTR_NUM_BARRIERS
	.align		4
        /*00c0*/ 	.byte	0x02, 0x4c
        /*00c2*/ 	.byte	0x01
	.zero		1


	//----- nvinfo : EIATTR_MERCURY_ISA_VERSION
	.align		4
        /*00c4*/ 	.byte	0x03, 0x5f
        /*00c6*/ 	.short	0x0101


	//----- nvinfo : EIATTR_INT_WARP_WIDE_INSTR_OFFSETS
	.align		4
        /*00c8*/ 	.byte	0x04, 0x31
        /*00ca*/ 	.short	(.L_31 - .L_30)


	//   ....[0]....
.L_30:
        /*00cc*/ 	.word	0x00001660


	//   ....[1]....
        /*00d0*/ 	.word	0x00001680


	//   ....[2]....
        /*00d4*/ 	.word	0x00001690


	//   ....[3]....
        /*00d8*/ 	.word	0x000016a0


	//   ....[4]....
        /*00dc*/ 	.word	0x000017b0


	//   ....[5]....
        /*00e0*/ 	.word	0x00001da0


	//   ....[6]....
        /*00e4*/ 	.word	0x00001db0


	//   ....[7]....
        /*00e8*/ 	.word	0x00001e30


	//   ....[8]....
        /*00ec*/ 	.word	0x00001e40


	//   ....[9]....
        /*00f0*/ 	.word	0x000022d0


	//   ....[10]....
        /*00f4*/ 	.word	0x000022f0


	//----- nvinfo : EIATTR_COOP_GROUP_MASK_REGIDS
	.align		4
.L_31:
        /*00f8*/ 	.byte	0x04, 0x29
        /*00fa*/ 	.short	(.L_33 - .L_32)


	//   ....[0]....
.L_32:
        /*00fc*/ 	.word	0xffffffff


	//   ....[1]....
        /*0100*/ 	.word	0xffffffff


	//   ....[2]....
        /*0104*/ 	.word	0xffffffff


	//----- nvinfo : EIATTR_COOP_GROUP_INSTR_OFFSETS
	.align		4
.L_33:
        /*0108*/ 	.byte	0x04, 0x28
        /*010a*/ 	.short	(.L_35 - .L_34)


	//   ....[0]....
.L_34:
        /*010c*/ 	.word	0x00000150


	//   ....[1]....
        /*0110*/ 	.word	0x00000700


	//   ....[2]....
        /*0114*/ 	.word	0x00000cf0


	//----- nvinfo : EIATTR_MBARRIER_INSTR_OFFSETS
	.align		4
.L_35:
        /*0118*/ 	.byte	0x04, 0x39
        /*011a*/ 	.short	(.L_37 - .L_36)


	//   ....[0]....
.L_36:
        /*011c*/ 	.word	0x00001800
        /*0120*/ 	.word	0x000000ff
        /*0124*/ 	.word	0x00020000
        /*0128*/ 	.short	0x0100
        /*012a*/ 	.byte	0x18
	.zero		1


	//   ....[1]....
        /*012c*/ 	.word	0x00001820
        /*0130*/ 	.word	0x000000ff
        /*0134*/ 	.word	0x00020008
        /*0138*/ 	.short	0x0100
        /*013a*/ 	.byte	0x18
	.zero		1


	//   ....[2]....
        /*013c*/ 	.word	0x00001850
        /*0140*/ 	.word	0x000000ff
        /*0144*/ 	.word	0x00020010
        /*0148*/ 	.short	0x0100
        /*014a*/ 	.byte	0x18
	.zero		1


	//   ....[3]....
        /*014c*/ 	.word	0x00001870
        /*0150*/ 	.word	0x000000ff
        /*0154*/ 	.word	0x00020018
        /*0158*/ 	.short	0x0100
        /*015a*/ 	.byte	0x18
	.zero		1


	//   ....[4]....
        /*015c*/ 	.word	0x00001ef0
        /*0160*/ 	.word	0x000000ff
        /*0164*/ 	.word	0x00020000
        /*0168*/ 	.short	0x010a
        /*016a*/ 	.byte	0x16
	.zero		1


	//   ....[5]....
        /*016c*/ 	.word	0x00002250
        /*0170*/ 	.word	0x000000ff
        /*0174*/ 	.word	0x00020000
        /*0178*/ 	.short	0x0108
        /*017a*/ 	.byte	0x18
	.zero		1


	//   ....[6]....
        /*017c*/ 	.word	0x00002390
        /*0180*/ 	.word	0x000000ff
        /*0184*/ 	.word	0x00020008
        /*0188*/ 	.short	0x0108
        /*018a*/ 	.byte	0x18
	.zero		1


	//   ....[7]....
        /*018c*/ 	.word	0x000024b0
        /*0190*/ 	.word	0x000000ff
        /*0194*/ 	.word	0x00020010
        /*0198*/ 	.short	0x0108
        /*019a*/ 	.byte	0x18
	.zero		1


	//   ....[8]....
        /*019c*/ 	.word	0x00002590
        /*01a0*/ 	.word	0x000000ff
        /*01a4*/ 	.word	0x00020018
        /*01a8*/ 	.short	0x0108
        /*01aa*/ 	.byte	0x18
	.zero		1


	//   ....[9]....
        /*01ac*/ 	.word	0x000028f0
        /*01b0*/ 	.word	0x000000ff
        /*01b4*/ 	.word	0x00020000
        /*01b8*/ 	.short	0x010a
        /*01ba*/ 	.byte	0x16
	.zero		1


	//----- nvinfo : EIATTR_NUM_MBARRIERS
	.align		4
.L_37:
        /*01bc*/ 	.byte	0x03, 0x38
        /*01be*/ 	.short	0x0004


	//----- nvinfo : EIATTR_EXIT_INSTR_OFFSETS
	.align		4
        /*01c0*/ 	.byte	0x04, 0x1c
        /*01c2*/ 	.short	(.L_39 - .L_38)


	//   ....[0]....
.L_38:
        /*01c4*/ 	.word	0x000028e0


	//----- nvinfo : EIATTR_REQNTID
	.align		4
.L_39:
        /*01c8*/ 	.byte	0x04, 0x10
        /*01ca*/ 	.short	(.L_41 - .L_40)
.L_40:
        /*01cc*/ 	.word	0x00000080
        /*01d0*/ 	.word	0x00000001
        /*01d4*/ 	.word	0x00000001


	//----- nvinfo : EIATTR_CRS_STACK_SIZE
	.align		4
.L_41:
        /*01d8*/ 	.byte	0x04, 0x1e
        /*01da*/ 	.short	(.L_43 - .L_42)
.L_42:
        /*01dc*/ 	.word	0x00000000


	//----- nvinfo : EIATTR_CBANK_PARAM_SIZE
	.align		4
.L_43:
        /*01e0*/ 	.byte	0x03, 0x19
        /*01e2*/ 	.short	0x0050


	//----- nvinfo : EIATTR_PARAM_CBANK
	.align		4
        /*01e4*/ 	.byte	0x04, 0x0a
        /*01e6*/ 	.short	(.L_45 - .L_44)
	.align		4
.L_44:
        /*01e8*/ 	.word	index@(.nv.constant0.gluon_wgmma)
        /*01ec*/ 	.short	0x0210
        /*01ee*/ 	.short	0x0050


	//----- nvinfo : EIATTR_SW_WAR
	.align		4
.L_45:
        /*01f0*/ 	.byte	0x04, 0x36
        /*01f2*/ 	.short	(.L_47 - .L_46)
.L_46:
        /*01f4*/ 	.word	0x00000008
.L_47:


//--------------------- .nv.callgraph             --------------------------
	.section	.nv.callgraph,"",@"SHT_CUDA_CALLGRAPH"
	.align	4
	.sectionentsize	8
	.align		4
        /*0000*/ 	.word	0x00000000
	.align		4
        /*0004*/ 	.word	0xffffffff
	.align		4
        /*0008*/ 	.word	0x00000000
	.align		4
        /*000c*/ 	.word	0xfffffffe
	.align		4
        /*0010*/ 	.word	0x00000000
	.align		4
        /*0014*/ 	.word	0xfffffffd
	.align		4
        /*0018*/ 	.word	0x00000000
	.align		4
        /*001c*/ 	.word	0xfffffffc


//--------------------- .text.gluon_wgmma         --------------------------
	.section	.text.gluon_wgmma,"ax",@progbits
	.align	128
        .global         gluon_wgmma
        .type           gluon_wgmma,@function
        .size           gluon_wgmma,(.L_x_52 - gluon_wgmma)
        .other          gluon_wgmma,@"STO_CUDA_ENTRY STV_DEFAULT"
gluon_wgmma:
.text.gluon_wgmma:
[----:B------:R-:W-:Y:S01]  /*0000*/  LDC R1, c[0x0][0x28] ;  /* 0x00000a00ff017b82 */ /* 0x000fe20000000800 */
[----:B------:R-:W1:Y:S07]  /*0010*/  S2R R0, SR_TID.X ;  /* 0x0000000000007919 */ /* 0x000e6e0000002100 */
[----:B------:R-:W2:Y:S01]  /*0020*/  S2UR UR4, SR_CgaCtaId ;  /* 0x00000000000479c3 */ /* 0x000ea20000008800 */
[----:B------:R-:W-:Y:S01]  /*0030*/  UMOV UR24, 0x400 ;  /* 0x0000040000187882 */ /* 0x000fe20000000000 */
[----:B------:R-:W-:Y:S01]  /*0040*/  ULDC UR6, c[0x0][0xc] ;  /* 0x0000030000067ab9 */ /* 0x000fe20000000800 */
[----:B------:R-:W-:Y:S01]  /*0050*/  ULDC.64 UR30, c[0x0][0x250] ;  /* 0x00009400001e7ab9 */ /* 0x000fe20000000a00 */
[----:B------:R-:W-:Y:S04]  /*0060*/  BSSY B0, `(.L_x_0) ;  /* 0x000001f000007945 */ /* 0x000fe80003800000 */
[----:B------:R-:W3:Y:S08]  /*0070*/  LDC R6, c[0x0][0x228] ;  /* 0x00008a00ff067b82 */ /* 0x000ef00000000800 */
[----:B------:R-:W4:Y:S08]  /*0080*/  LDC R13, c[0x0][0x230] ;  /* 0x00008c00ff0d7b82 */ /* 0x000f300000000800 */
[----:B------:R-:W-:Y:S01]  /*0090*/  S2UR UR25, SR_CTAID.Y ;  /* 0x00000000001979c3 */ /* 0x000fe20000002600 */
[----:B--2---:R-:W-:-:S03]  /*00a0*/  ULEA UR24, UR4, UR24, 0x18 ;  /* 0x0000001804187291 */ /* 0x004fc6000f8ec03f */
[----:B------:R-:W-:Y:S01]  /*00b0*/  ULDC UR4, c[0x0][0x10] ;  /* 0x0000040000047ab9 */ /* 0x000fe20000000800 */
[----:B-1----:R-:W-:-:S03]  /*00c0*/  LOP3.LUT R2, R0, 0x7f, RZ, 0xc0, !PT ;  /* 0x0000007f00027812 */ /* 0x002fc600078ec0ff */
[----:B------:R-:W1:Y:S01]  /*00d0*/  S2UR UR5, SR_CTAID.Z ;  /* 0x00000000000579c3 */ /* 0x000e620000002700 */
[----:B---3--:R-:W-:Y:S01]  /*00e0*/  VIADD R6, R6, 0xffffffff ;  /* 0xffffffff06067836 */ /* 0x008fe20000000000 */
[C---:B------:R-:W-:Y:S02]  /*00f0*/  ISETP.GE.U32.AND P0, PT, R2.reuse, 0x20, PT ;  /* 0x000000200200780c */ /* 0x040fe40003f06070 */
[C---:B------:R-:W-:Y:S02]  /*0100*/  ISETP.NE.U32.AND P2, PT, R2.reuse, RZ, PT ;  /* 0x000000ff0200720c */ /* 0x040fe40003f45070 */
[----:B------:R-:W-:Y:S02]  /*0110*/  LEA R12, R2, UR24, 0x2 ;  /* 0x00000018020c7c11 */ /* 0x000fe4000f8e10ff */
[----:B------:R-:W2:Y:S01]  /*0120*/  S2UR UR40, SR_CTAID.X ;  /* 0x00000000002879c3 */ /* 0x000ea20000002500 */
[----:B----4-:R-:W-:-:S06]  /*0130*/  VIADD R9, R13, 0xffffffff ;  /* 0xffffffff0d097836 */ /* 0x010fcc0000000000 */
[----:B------:R3:W-:Y:S01]  /*0140*/  @!P0 STS [R12], RZ ;  /* 0x000000ff0c008388 */ /* 0x0007e20000000800 */
[----:B------:R-:W-:-:S03]  /*0150*/  NOP ;  /* 0x0000000000007918 */ /* 0x000fc60000000000 */
[----:B------:R3:W-:Y:S01]  /*0160*/  @!P2 STS [UR24+0x24], R6 ;  /* 0x00002406ff00a988 */ /* 0x0007e20008000818 */
[----:B-1----:R-:W-:-:S03]  /*0170*/  UIMAD UR4, UR5, UR4, UR25 ;  /* 0x00000004050472a4 */ /* 0x002fc6000f8e0219 */
[----:B------:R3:W-:Y:S01]  /*0180*/  @!P2 STS [UR24+0x20], R9 ;  /* 0x00002009ff00a988 */ /* 0x0007e20008000818 */
[----:B--2---:R-:W-:-:S04]  /*0190*/  UIMAD UR4, UR4, UR6, UR40 ;  /* 0x00000006040472a4 */ /* 0x004fc8000f8e0228 */
[----:B------:R-:W-:-:S03]  /*01a0*/  UIMAD UR5, UR4, 0x180, URZ ;  /* 0x00000180040578a4 */ /* 0x000fc6000f8e023f */
[----:B------:R-:W-:Y:S01]  /*01b0*/  UMOV UR4, URZ ;  /* 0x0000003f00047c82 */ /* 0x000fe20008000000 */
[----:B------:R-:W-:-:S04]  /*01c0*/  UIADD3 UR26, UP0, UR5, UR30, URZ ;  /* 0x0000001e051a7290 */ /* 0x000fc8000ff1e03f */
[----:B------:R-:W-:Y:S01]  /*01d0*/  ULEA.HI.X.SX32 UR27, UR5, UR31, 0x1, UP0 ;  /* 0x0000001f051b7291 */ /* 0x000fe200080f0e3f */
[----:B---3--:R-:W-:Y:S11]  /*01e0*/  @P2 BRA `(.L_x_1) ;  /* 0x0000000000182947 */ /* 0x008ff60003800000 */
[----:B------:R-:W1:Y:S01]  /*01f0*/  LDS R3, [UR24+0x8] ;  /* 0x00000818ff037984 */ /* 0x000e620008000800 */
[----:B------:R-:W2:Y:S01]  /*0200*/  LDC.64 R10, c[0x0][0x210] ;  /* 0x00008400ff0a7b82 */ /* 0x000ea20000000a00 */
[----:B------:R-:W-:Y:S02]  /*0210*/  IMAD.MOV.U32 R4, RZ, RZ, 0x70 ;  /* 0x00000070ff047424 */ /* 0x000fe400078e00ff */
[----:B--2---:R2:W-:Y:S03]  /*0220*/  STS.64 [UR24], R10 ;  /* 0x0000000aff007988 */ /* 0x0045e60008000a18 */
[----:B-1----:R-:W-:-:S05]  /*0230*/  LOP3.LUT R3, R3, 0x10, R4, 0xd8, !PT ;  /* 0x0000001003037812 */ /* 0x002fca00078ed804 */
[----:B------:R2:W-:Y:S02]  /*0240*/  STS [UR24+0x8], R3 ;  /* 0x00000803ff007988 */ /* 0x0005e40008000818 */
.L_x_1:
[----:B------:R-:W-:Y:S05]  /*0250*/  BSYNC B0 ;  /* 0x0000000000007941 */ /* 0x000fea0003800000 */
.L_x_0:
[----:B------:R-:W-:Y:S04]  /*0260*/  BSSY B0, `(.L_x_2) ;  /* 0x000000a000007945 */ /* 0x000fe80003800000 */
[----:B------:R-:W-:Y:S05]  /*0270*/  @P2 BRA `(.L_x_3) ;  /* 0x0000000000202947 */ /* 0x000fea0003800000 */
[----:B--2---:R-:W1:Y:S01]  /*0280*/  LDS R3, [UR24+0x34] ;  /* 0x00003418ff037984 */ /* 0x004e620008000800 */
[----:B------:R-:W-:Y:S02]  /*0290*/  IMAD.MOV.U32 R4, RZ, RZ, 0x3f000000 ;  /* 0x3f000000ff047424 */ /* 0x000fe400078e00ff */
[----:B------:R-:W-:Y:S01]  /*02a0*/  @!P2 IMAD.MOV.U32 R5, RZ, RZ, 0x7f ;  /* 0x0000007fff05a424 */ /* 0x000fe200078e00ff */
[----:B------:R-:W2:Y:S02]  /*02b0*/  @!P2 LDS R8, [UR24+0x38] ;  /* 0x00003818ff08a984 */ /* 0x000ea40008000800 */
[----:B-1----:R-:W-:Y:S02]  /*02c0*/  LOP3.LUT R3, R3, 0xff000000, R4, 0xb8, !PT ;  /* 0xff00000003037812 */ /* 0x002fe400078eb804 */
[----:B--2---:R-:W-:-:S03]  /*02d0*/  @!P2 LOP3.LUT R4, R8, 0xff, R5, 0xb8, !PT ;  /* 0x000000ff0804a812 */ /* 0x004fc600078eb805 */
[----:B------:R1:W-:Y:S04]  /*02e0*/  STS [UR24+0x34], R3 ;  /* 0x00003403ff007988 */ /* 0x0003e80008000818 */
[----:B------:R1:W-:Y:S02]  /*02f0*/  @!P2 STS [UR24+0x38], R4 ;  /* 0x00003804ff00a988 */ /* 0x0003e40008000818 */
.L_x_3:
[----:B------:R-:W-:Y:S05]  /*0300*/  BSYNC B0 ;  /* 0x0000000000007941 */ /* 0x000fea0003800000 */
.L_x_2:
[----:B------:R-:W-:Y:S04]  /*0310*/  BSSY B0, `(.L_x_4) ;  /* 0x000000e000007945 */ /* 0x000fe80003800000 */
[----:B------:R-:W-:Y:S05]  /*0320*/  @P2 BRA `(.L_x_5) ;  /* 0x0000000000302947 */ /* 0x000fea0003800000 */
[----:B-1----:R-:W1:Y:S01]  /*0330*/  LDS R4, [UR24+0x34] ;  /* 0x00003418ff047984 */ /* 0x002e620008000800 */
[----:B--2---:R-:W2:Y:S03]  /*0340*/  LDC.64 R10, c[0x0][0x238] ;  /* 0x00008e00ff0a7b82 */ /* 0x004ea60000000a00 */
[----:B------:R-:W3:Y:S01]  /*0350*/  LDS R3, [UR24+0x1c] ;  /* 0x00001c18ff037984 */ /* 0x000ee20008000800 */
[C---:B--2---:R-:W-:Y:S01]  /*0360*/  SHF.L.U64.HI R8, R10.reuse, 0x1, R11 ;  /* 0x000000010a087819 */ /* 0x044fe2000001020b */
[----:B------:R-:W-:-:S03]  /*0370*/  IMAD.SHL.U32 R5, R10, 0x2, RZ ;  /* 0x000000020a057824 */ /* 0x000fc600078e00ff */
[--C-:B------:R-:W-:Y:S02]  /*0380*/  SHF.R.U32.HI R10, RZ, 0x4, R8.reuse ;  /* 0x00000004ff0a7819 */ /* 0x100fe40000011608 */
[----:B------:R-:W-:-:S05]  /*0390*/  SHF.R.U64 R5, R5, 0x4, R8 ;  /* 0x0000000405057819 */ /* 0x000fca0000001208 */
[----:B------:R4:W-:Y:S01]  /*03a0*/  STS [UR24+0xc], R5 ;  /* 0x00000c05ff007988 */ /* 0x0009e20008000818 */
[----:B-1----:R-:W-:Y:S02]  /*03b0*/  LOP3.LUT R4, R4, 0x7, RZ, 0xb8, !PT ;  /* 0x0000000704047812 */ /* 0x002fe400078eb8ff */
[----:B---3--:R-:W-:-:S03]  /*03c0*/  LOP3.LUT R3, R3, 0xf, R10, 0xb8, !PT ;  /* 0x0000000f03037812 */ /* 0x008fc600078eb80a */
[----:B------:R4:W-:Y:S04]  /*03d0*/  STS [UR24+0x34], R4 ;  /* 0x00003404ff007988 */ /* 0x0009e80008000818 */
[----:B------:R4:W-:Y:S02]  /*03e0*/  STS [UR24+0x1c], R3 ;  /* 0x00001c03ff007988 */ /* 0x0009e40008000818 */
.L_x_5:
[----:B------:R-:W-:Y:S05]  /*03f0*/  BSYNC B0 ;  /* 0x0000000000007941 */ /* 0x000fea0003800000 */
.L_x_4:
[----:B------:R-:W-:Y:S04]  /*0400*/  BSSY B1, `(.L_x_6) ;  /* 0x000001a000017945 */ /* 0x000fe80003800000 */
[----:B------:R-:W-:Y:S04]  /*0410*/  BSSY B0, `(.L_x_7) ;  /* 0x0000015000007945 */ /* 0x000fe80003800000 */
[----:B------:R-:W-:Y:S05]  /*0420*/  @P2 BRA `(.L_x_8) ;  /* 0x0000000000202947 */ /* 0x000fea0003800000 */
[----:B-12-4-:R-:W1:Y:S02]  /*0430*/  LDS R3, [UR24+0x34] ;  /* 0x00003418ff037984 */ /* 0x016e640008000800 */
[----:B-1----:R-:W-:-:S05]  /*0440*/  LOP3.LUT R3, R3, 0x38, RZ, 0xb8, !PT ;  /* 0x0000003803037812 */ /* 0x002fca00078eb8ff */
[----:B------:R1:W-:Y:S01]  /*0450*/  STS [UR24+0x34], R3 ;  /* 0x00003403ff007988 */ /* 0x0003e20008000818 */
[----:B------:R-:W-:Y:S05]  /*0460*/  @P2 BRA `(.L_x_9) ;  /* 0x0000000000202947 */ /* 0x000fea0003800000 */
[----:B-1----:R-:W1:Y:S01]  /*0470*/  LDS R3, [UR24+0x8] ;  /* 0x00000818ff037984 */ /* 0x002e620008000800 */
[----:B------:R-:W-:-:S05]  /*0480*/  IMAD.MOV.U32 R4, RZ, RZ, 0x780 ;  /* 0x00000780ff047424 */ /* 0x000fca00078e00ff */
[----:B-1----:R-:W-:-:S05]  /*0490*/  LOP3.LUT R3, R3, 0x500, R4, 0xd8, !PT ;  /* 0x0000050003037812 */ /* 0x002fca00078ed804 */
[----:B------:R3:W-:Y:S02]  /*04a0*/  STS [UR24+0x8], R3 ;  /* 0x00000803ff007988 */ /* 0x0007e40008000818 */
.L_x_8:
[----:B------:R-:W-:Y:S05]  /*04b0*/  @P2 BRA `(.L_x_10) ;  /* 0x0000000000282947 */ /* 0x000fea0003800000 */
[----:B-1234-:R-:W1:Y:S02]  /*04c0*/  LDS R3, [UR24+0x8] ;  /* 0x00000818ff037984 */ /* 0x01ee640008000800 */
[----:B-1----:R-:W-:-:S05]  /*04d0*/  LOP3.LUT R3, R3, 0x1800, RZ, 0xb8, !PT ;  /* 0x0000180003037812 */ /* 0x002fca00078eb8ff */
[----:B------:R2:W-:Y:S02]  /*04e0*/  STS [UR24+0x8], R3 ;  /* 0x00000803ff007988 */ /* 0x0005e40008000818 */
.L_x_9:
[----:B------:R-:W-:Y:S05]  /*04f0*/  @P2 BREAK B0 ;  /* 0x0000000000002942 */ /* 0x000fea0003800000 */
[----:B------:R-:W-:Y:S05]  /*0500*/  @P2 BRA `(.L_x_11) ;  /* 0x0000000000242947 */ /* 0x000fea0003800000 */
[----:B------:R-:W3:Y:S01]  /*0510*/  LDS R4, [UR24+0x8] ;  /* 0x00000818ff047984 */ /* 0x000ee20008000800 */
[----:B-12---:R-:W-:-:S05]  /*0520*/  IMAD.MOV.U32 R3, RZ, RZ, 0x6000 ;  /* 0x00006000ff037424 */ /* 0x006fca00078e00ff */
[----:B---3--:R-:W-:-:S04]  /*0530*/  LOP3.LUT R3, R4, 0x6000, R3, 0xd8, !PT ;  /* 0x0000600004037812 */ /* 0x008fc800078ed803 */
[----:B------:R-:W-:-:S05]  /*0540*/  LOP3.LUT R3, R3, 0x400000, RZ, 0xb8, !PT ;  /* 0x0040000003037812 */ /* 0x000fca00078eb8ff */
[----:B------:R5:W-:Y:S02]  /*0550*/  STS [UR24+0x8], R3 ;  /* 0x00000803ff007988 */ /* 0x000be40008000818 */
.L_x_10:
[----:B------:R-:W-:Y:S05]  /*0560*/  BSYNC B0 ;  /* 0x0000000000007941 */ /* 0x000fea0003800000 */
.L_x_7:
[----:B-12345:R-:W1:Y:S02]  /*0570*/  @!P2 LDS R3, [UR24+0x8] ;  /* 0x00000818ff03a984 */ /* 0x03ee640008000800 */
[----:B-1----:R-:W-:-:S05]  /*0580*/  @!P2 LOP3.LUT R3, R3, 0x8000, RZ, 0xb8, !PT ;  /* 0x000080000303a812 */ /* 0x002fca00078eb8ff */
[----:B------:R3:W-:Y:S02]  /*0590*/  @!P2 STS [UR24+0x8], R3 ;  /* 0x00000803ff00a988 */ /* 0x0007e40008000818 */
.L_x_11:
[----:B------:R-:W-:Y:S05]  /*05a0*/  BSYNC B1 ;  /* 0x0000000000017941 */ /* 0x000fea0003800000 */
.L_x_6:
[----:B------:R-:W-:Y:S05]  /*05b0*/  WARPSYNC.ALL ;  /* 0x0000000000007948 */ /* 0x000fea0003800000 */
[----:B------:R-:W-:Y:S05]  /*05c0*/  @P0 BRA `(.L_x_12) ;  /* 0x0000000000280947 */ /* 0x000fea0003800000 */
[----:B-123--:R-:W1:Y:S01]  /*05d0*/  S2R R3, SR_LANEID ;  /* 0x0000000000037919 */ /* 0x00ee620000000000 */
[----:B------:R-:W-:Y:S05]  /*05e0*/  WARPSYNC.ALL ;  /* 0x0000000000007948 */ /* 0x000fea0003800000 */
[----:B-1----:R-:W-:-:S05]  /*05f0*/  IMAD.SHL.U32 R3, R3, 0x4, RZ ;  /* 0x0000000403037824 */ /* 0x002fca00078e00ff */
[----:B------:R-:W1:Y:S01]  /*0600*/  LDS R7, [R3+UR24] ;  /* 0x0000001803077984 */ /* 0x000e620008000800 */
[----:B------:R-:W-:-:S05]  /*0610*/  IADD3 R4, P1, R3, UR26, RZ ;  /* 0x0000001a03047c10 */ /* 0x000fca000ff3e0ff */
[----:B------:R-:W-:-:S05]  /*0620*/  IMAD.X R5, RZ, RZ, UR27, P1 ;  /* 0x0000001bff057e24 */ /* 0x000fca00088e06ff */
[----:B-1----:R4:W5:Y:S01]  /*0630*/  ATOMG.E.EXCH.STRONG.GPU PT, RZ, [R4], R7 ;  /* 0x0000000704ff73a8 */ /* 0x00296200041ee100 */
[----:B------:R-:W-:-:S04]  /*0640*/  DEPBAR {5,4,3,2,1,0} ;  /* 0x0000003f0000791a */ /* 0x000fc80000000000 */
[----:B------:R4:W-:Y:S01]  /*0650*/  UTMACCTL.IV [UR26] ;  /* 0x000000001a0079b9 */ /* 0x0009e20008000000 */
[----:B------:R-:W-:Y:S01]  /*0660*/  NOP ;  /* 0x0000000000007918 */ /* 0x000fe20000000000 */
.L_x_12:
[----:B------:R-:W-:Y:S05]  /*0670*/  @P0 BRA `(.L_x_13) ;  /* 0x00000000000c0947 */ /* 0x000fea0003800000 */
[----:B------:R0:W-:Y:S01]  /*0680*/  UTMACMDFLUSH ;  /* 0x00000000000079b7 */ /* 0x0001e20000000000 */
[----:B------:R-:W-:Y:S05]  /*0690*/  @P0 BRA `(.L_x_13) ;  /* 0x0000000000040947 */ /* 0x000fea0003800000 */
[----:B------:R-:W-:-:S04]  /*06a0*/  DEPBAR.LE SB0, 0x0 ;  /* 0x000080000000791a */ /* 0x000fc80000000000 */
.L_x_13:
[----:B------:R-:W-:Y:S05]  /*06b0*/  WARPSYNC.ALL ;  /* 0x0000000000007948 */ /* 0x000fea0003800000 */
[----:B-----5:R-:W-:Y:S06]  /*06c0*/  BAR.SYNC.DEFER_BLOCKING 0x0 ;  /* 0x0000000000007b1d */ /* 0x020fec0000010000 */
[----:B------:R-:W-:Y:S02]  /*06d0*/  BSSY B1, `(.L_x_14) ;  /* 0x000000b000017945 */ /* 0x000fe40003800000 */
[----:B------:R-:W-:Y:S06]  /*06e0*/  BAR.SYNC.DEFER_BLOCKING 0x0 ;  /* 0x0000000000007b1d */ /* 0x000fec0000010000 */
[----:B------:R5:W-:Y:S01]  /*06f0*/  @!P0 STS [R12], RZ ;  /* 0x000000ff0c008388 */ /* 0x000be20000000800 */
[----:B------:R-:W-:Y:S01]  /*0700*/  NOP ;  /* 0x0000000000007918 */ /* 0x000fe20000000000 */
[----:B------:R-:W-:Y:S05]  /*0710*/  @P2 BRA `(.L_x_15) ;  /* 0x0000000000182947 */ /* 0x000fea0003800000 */
[----:B-123--:R-:W1:Y:S01]  /*0720*/  LDS R3, [UR24+0x8] ;  /* 0x00000818ff037984 */ /* 0x00ee620008000800 */
[----:B------:R-:W2:Y:S01]  /*0730*/  LDC.64 R10, c[0x0][0x218] ;  /* 0x00008600ff0a7b82 */ /* 0x000ea20000000a00 */
[----:B----4-:R-:W-:Y:S02]  /*0740*/  IMAD.MOV.U32 R4, RZ, RZ, 0x70 ;  /* 0x00000070ff047424 */ /* 0x010fe400078e00ff */
[----:B--2---:R2:W-:Y:S03]  /*0750*/  STS.64 [UR24], R10 ;  /* 0x0000000aff007988 */ /* 0x0045e60008000a18 */
[----:B-1----:R-:W-:-:S05]  /*0760*/  LOP3.LUT R3, R3, 0x10, R4, 0xd8, !PT ;  /* 0x0000001003037812 */ /* 0x002fca00078ed804 */
[----:B------:R2:W-:Y:S02]  /*0770*/  STS [UR24+0x8], R3 ;  /* 0x00000803ff007988 */ /* 0x0005e40008000818 */
.L_x_15:
[----:B----4-:R-:W-:Y:S05]  /*0780*/  BSYNC B1 ;  /* 0x0000000000017941 */ /* 0x010fea0003800000 */
.L_x_14:
[----:B------:R-:W-:Y:S04]  /*0790*/  BSSY B2, `(.L_x_16) ;  /* 0x000000f000027945 */ /* 0x000fe80003800000 */
[----:B------:R-:W-:Y:S04]  /*07a0*/  BSSY B1, `(.L_x_17) ;  /* 0x000000c000017945 */ /* 0x000fe80003800000 */
[----:B------:R-:W-:Y:S05]  /*07b0*/  @P2 BRA `(.L_x_18) ;  /* 0x0000000000282947 */ /* 0x000fea0003800000 */
[----:B-123--:R-:W1:Y:S01]  /*07c0*/  LDS R3, [UR24+0x34] ;  /* 0x00003418ff037984 */ /* 0x00ee620008000800 */
[----:B------:R-:W-:Y:S01]  /*07d0*/  IMAD.MOV.U32 R4, RZ, RZ, 0x3f000000 ;  /* 0x3f000000ff047424 */ /* 0x000fe200078e00ff */
[----:B------:R-:W-:Y:S05]  /*07e0*/  @P2 BREAK B1 ;  /* 0x0000000000012942 */ /* 0x000fea0003800000 */
[----:B-1----:R-:W-:-:S05]  /*07f0*/  LOP3.LUT R3, R3, 0xff000000, R4, 0xb8, !PT ;  /* 0xff00000003037812 */ /* 0x002fca00078eb804 */
[----:B------:R1:W-:Y:S01]  /*0800*/  STS [UR24+0x34], R3 ;  /* 0x00003403ff007988 */ /* 0x0003e20008000818 */
[----:B------:R-:W-:Y:S05]  /*0810*/  @P2 BRA `(.L_x_19) ;  /* 0x0000000000182947 */ /* 0x000fea0003800000 */
[----:B-1----:R-:W1:Y:S01]  /*0820*/  LDS R3, [UR24+0x38] ;  /* 0x00003818ff037984 */ /* 0x002e620008000800 */
[----:B------:R-:W-:-:S05]  /*0830*/  IMAD.MOV.U32 R4, RZ, RZ, 0x7f ;  /* 0x0000007fff047424 */ /* 0x000fca00078e00ff */
[----:B-1----:R-:W-:-:S05]  /*0840*/  LOP3.LUT R3, R3, 0xff, R4, 0xb8, !PT ;  /* 0x000000ff03037812 */ /* 0x002fca00078eb804 */
[----:B------:R4:W-:Y:S02]  /*0850*/  STS [UR24+0x38], R3 ;  /* 0x00003803ff007988 */ /* 0x0009e40008000818 */
.L_x_18:
[----:B------:R-:W-:Y:S05]  /*0860*/  BSYNC B1 ;  /* 0x0000000000017941 */ /* 0x000fea0003800000 */
.L_x_17:
[----:B------:R1:W-:Y:S02]  /*0870*/  @!P2 STS [UR24+0x20], R9 ;  /* 0x00002009ff00a988 */ /* 0x0003e40008000818 */
.L_x_19:
[----:B------:R-:W-:Y:S05]  /*0880*/  BSYNC B2 ;  /* 0x0000000000027941 */ /* 0x000fea0003800000 */
.L_x_16:
[----:B------:R-:W-:Y:S05]  /*0890*/  WARPSYNC.ALL ;  /* 0x0000000000007948 */ /* 0x000fea0003800000 */
[----:B-1234-:R-:W1:Y:S01]  /*08a0*/  LDC R3, c[0x0][0x22c] ;  /* 0x00008b00ff037b82 */ /* 0x01ee620000000800 */
[----:B------:R-:W-:Y:S01]  /*08b0*/  BSSY B2, `(.L_x_20) ;  /* 0x0000010000027945 */ /* 0x000fe20003800000 */
[----:B-1----:R-:W-:-:S05]  /*08c0*/  VIADD R3, R3, 0xffffffff ;  /* 0xffffffff03037836 */ /* 0x002fca0000000000 */
[----:B------:R1:W-:Y:S01]  /*08d0*/  @!P2 STS [UR24+0x24], R3 ;  /* 0x00002403ff00a988 */ /* 0x0003e20008000818 */
[----:B------:R-:W-:Y:S05]  /*08e0*/  @P2 BRA `(.L_x_21) ;  /* 0x0000000000302947 */ /* 0x000fea0003800000 */
[----:B------:R-:W2:Y:S01]  /*08f0*/  LDS R5, [UR24+0x34] ;  /* 0x00003418ff057984 */ /* 0x000ea20008000800 */
[----:B------:R-:W3:Y:S03]  /*0900*/  LDC.64 R10, c[0x0][0x240] ;  /* 0x00009000ff0a7b82 */ /* 0x000ee60000000a00 */
[----:B------:R-:W4:Y:S01]  /*0910*/  LDS R4, [UR24+0x1c] ;  /* 0x00001c18ff047984 */ /* 0x000f220008000800 */
[C---:B---3--:R-:W-:Y:S01]  /*0920*/  SHF.L.U64.HI R8, R10.reuse, 0x1, R11 ;  /* 0x000000010a087819 */ /* 0x048fe2000001020b */
[----:B------:R-:W-:-:S03]  /*0930*/  IMAD.SHL.U32 R7, R10, 0x2, RZ ;  /* 0x000000020a077824 */ /* 0x000fc600078e00ff */
[--C-:B------:R-:W-:Y:S02]  /*0940*/  SHF.R.U32.HI R9, RZ, 0x4, R8.reuse ;  /* 0x00000004ff097819 */ /* 0x100fe40000011608 */
[----:B------:R-:W-:-:S05]  /*0950*/  SHF.R.U64 R7, R7, 0x4, R8 ;  /* 0x0000000407077819 */ /* 0x000fca0000001208 */
[----:B------:R3:W-:Y:S01]  /*0960*/  STS [UR24+0xc], R7 ;  /* 0x00000c07ff007988 */ /* 0x0007e20008000818 */
[----:B--2---:R-:W-:Y:S02]  /*0970*/  LOP3.LUT R5, R5, 0x7, RZ, 0xb8, !PT ;  /* 0x0000000705057812 */ /* 0x004fe400078eb8ff */
[----:B----4-:R-:W-:-:S03]  /*0980*/  LOP3.LUT R4, R4, 0xf, R9, 0xb8, !PT ;  /* 0x0000000f04047812 */ /* 0x010fc600078eb809 */
[----:B------:R3:W-:Y:S04]  /*0990*/  STS [UR24+0x34], R5 ;  /* 0x00003405ff007988 */ /* 0x0007e80008000818 */
[----:B------:R3:W-:Y:S02]  /*09a0*/  STS [UR24+0x1c], R4 ;  /* 0x00001c04ff007988 */ /* 0x0007e40008000818 */
.L_x_21:
[----:B------:R-:W-:Y:S05]  /*09b0*/  BSYNC B2 ;  /* 0x0000000000027941 */ /* 0x000fea0003800000 */
.L_x_20:
[----:B------:R-:W-:Y:S04]  /*09c0*/  BSSY B3, `(.L_x_22) ;  /* 0x000001a000037945 */ /* 0x000fe80003800000 */
[----:B------:R-:W-:Y:S04]  /*09d0*/  BSSY B2, `(.L_x_23) ;  /* 0x0000015000027945 */ /* 0x000fe80003800000 */
[----:B------:R-:W-:Y:S05]  /*09e0*/  @P2 BRA `(.L_x_24) ;  /* 0x0000000000202947 */ /* 0x000fea0003800000 */
[----:B---3--:R-:W2:Y:S02]  /*09f0*/  LDS R4, [UR24+0x34] ;  /* 0x00003418ff047984 */ /* 0x008ea40008000800 */
[----:B--2---:R-:W-:-:S05]  /*0a00*/  LOP3.LUT R4, R4, 0x38, RZ, 0xb8, !PT ;  /* 0x0000003804047812 */ /* 0x004fca00078eb8ff */
[----:B------:R2:W-:Y:S01]  /*0a10*/  STS [UR24+0x34], R4 ;  /* 0x00003404ff007988 */ /* 0x0005e20008000818 */
[----:B------:R-:W-:Y:S05]  /*0a20*/  @P2 BRA `(.L_x_25) ;  /* 0x0000000000202947 */ /* 0x000fea0003800000 */
[----:B--2---:R-:W2:Y:S01]  /*0a30*/  LDS R4, [UR24+0x8] ;  /* 0x00000818ff047984 */ /* 0x004ea20008000800 */
[----:B------:R-:W-:-:S05]  /*0a40*/  IMAD.MOV.U32 R5, RZ, RZ, 0x780 ;  /* 0x00000780ff057424 */ /* 0x000fca00078e00ff */
[----:B--2---:R-:W-:-:S05]  /*0a50*/  LOP3.LUT R4, R4, 0x500, R5, 0xd8, !PT ;  /* 0x0000050004047812 */ /* 0x004fca00078ed805 */
[----:B------:R2:W-:Y:S02]  /*0a60*/  STS [UR24+0x8], R4 ;  /* 0x00000804ff007988 */ /* 0x0005e40008000818 */
.L_x_24:
[----:B------:R-:W-:Y:S05]  /*0a70*/  @P2 BRA `(.L_x_26) ;  /* 0x0000000000282947 */ /* 0x000fea0003800000 */
[----:B--23--:R-:W2:Y:S02]  /*0a80*/  LDS R4, [UR24+0x8] ;  /* 0x00000818ff047984 */ /* 0x00cea40008000800 */
[----:B--2---:R-:W-:-:S05]  /*0a90*/  LOP3.LUT R4, R4, 0x1800, RZ, 0xb8, !PT ;  /* 0x0000180004047812 */ /* 0x004fca00078eb8ff */
[----:B------:R3:W-:Y:S02]  /*0aa0*/  STS [UR24+0x8], R4 ;  /* 0x00000804ff007988 */ /* 0x0007e40008000818 */
.L_x_25:
[----:B------:R-:W-:Y:S05]  /*0ab0*/  @P2 BREAK B2 ;  /* 0x0000000000022942 */ /* 0x000fea0003800000 */
[----:B------:R-:W-:Y:S05]  /*0ac0*/  @P2 BRA `(.L_x_27) ;  /* 0x0000000000242947 */ /* 0x000fea0003800000 */
[----:B--23--:R-:W2:Y:S01]  /*0ad0*/  LDS R4, [UR24+0x8] ;  /* 0x00000818ff047984 */ /* 0x00cea20008000800 */
[----:B------:R-:W-:-:S05]  /*0ae0*/  IMAD.MOV.U32 R5, RZ, RZ, 0x6000 ;  /* 0x00006000ff057424 */ /* 0x000fca00078e00ff */
[----:B--2---:R-:W-:-:S04]  /*0af0*/  LOP3.LUT R4, R4, 0x6000, R5, 0xd8, !PT ;  /* 0x0000600004047812 */ /* 0x004fc800078ed805 */
[----:B------:R-:W-:-:S05]  /*0b00*/  LOP3.LUT R4, R4, 0x400000, RZ, 0xb8, !PT ;  /* 0x0040000004047812 */ /* 0x000fca00078eb8ff */
[----:B------:R4:W-:Y:S02]  /*0b10*/  STS [UR24+0x8], R4 ;  /* 0x00000804ff007988 */ /* 0x0009e40008000818 */
.L_x_26:
[----:B------:R-:W-:Y:S05]  /*0b20*/  BSYNC B2 ;  /* 0x0000000000027941 */ /* 0x000fea0003800000 */
.L_x_23:
[----:B--234-:R-:W2:Y:S02]  /*0b30*/  @!P2 LDS R4, [UR24+0x8] ;  /* 0x00000818ff04a984 */ /* 0x01cea40008000800 */
[----:B--2---:R-:W-:-:S05]  /*0b40*/  @!P2 LOP3.LUT R4, R4, 0x8000, RZ, 0xb8, !PT ;  /* 0x000080000404a812 */ /* 0x004fca00078eb8ff */
[----:B------:R4:W-:Y:S02]  /*0b50*/  @!P2 STS [UR24+0x8], R4 ;  /* 0x00000804ff00a988 */ /* 0x0009e40008000818 */
.L_x_27:
[----:B------:R-:W-:Y:S05]  /*0b60*/  BSYNC B3 ;  /* 0x0000000000037941 */ /* 0x000fea0003800000 */
.L_x_22:
[----:B------:R-:W-:Y:S05]  /*0b70*/  WARPSYNC.ALL ;  /* 0x0000000000007948 */ /* 0x000fea0003800000 */
[----:B------:R-:W-:-:S04]  /*0b80*/  UIADD3 UR29, UR5, 0x80, URZ ;  /* 0x00000080051d7890 */ /* 0x000fc8000fffe03f */
[----:B------:R-:W-:-:S04]  /*0b90*/  UIADD3 UR28, UP0, UR29, UR30, URZ ;  /* 0x0000001e1d1c7290 */ /* 0x000fc8000ff1e03f */
[----:B------:R-:W-:Y:S01]  /*0ba0*/  ULEA.HI.X.SX32 UR29, UR29, UR31, 0x1, UP0 ;  /* 0x0000001f1d1d7291 */ /* 0x000fe200080f0e3f */
[----:B------:R-:W-:Y:S11]  /*0bb0*/  @P0 BRA `(.L_x_28) ;  /* 0x0000000000280947 */ /* 0x000ff60003800000 */
[----:B--234-:R-:W2:Y:S01]  /*0bc0*/  S2R R4, SR_LANEID ;  /* 0x0000000000047919 */ /* 0x01cea20000000000 */
[----:B------:R-:W-:Y:S05]  /*0bd0*/  WARPSYNC.ALL ;  /* 0x0000000000007948 */ /* 0x000fea0003800000 */
[----:B--2---:R-:W-:-:S05]  /*0be0*/  IMAD.SHL.U32 R8, R4, 0x4, RZ ;  /* 0x0000000404087824 */ /* 0x004fca00078e00ff */
[----:B------:R-:W2:Y:S01]  /*0bf0*/  LDS R7, [R8+UR24] ;  /* 0x0000001808077984 */ /* 0x000ea20008000800 */
[----:B------:R-:W-:-:S05]  /*0c00*/  IADD3 R4, P1, R8, UR28, RZ ;  /* 0x0000001c08047c10 */ /* 0x000fca000ff3e0ff */
[----:B------:R-:W-:-:S05]  /*0c10*/  IMAD.X R5, RZ, RZ, UR29, P1 ;  /* 0x0000001dff057e24 */ /* 0x000fca00088e06ff */
[----:B--2---:R2:W3:Y:S01]  /*0c20*/  ATOMG.E.EXCH.STRONG.GPU PT, RZ, [R4], R7 ;  /* 0x0000000704ff73a8 */ /* 0x0044e200041ee100 */
[----:B------:R-:W-:-:S04]  /*0c30*/  DEPBAR {5,4,3,2,1,0} ;  /* 0x0000003f0000791a */ /* 0x000fc80000000000 */
[----:B------:R2:W-:Y:S01]  /*0c40*/  UTMACCTL.IV [UR28] ;  /* 0x000000001c0079b9 */ /* 0x0005e20008000000 */
[----:B------:R-:W-:Y:S01]  /*0c50*/  NOP ;  /* 0x0000000000007918 */ /* 0x000fe20000000000 */
.L_x_28:
[----:B------:R-:W-:Y:S05]  /*0c60*/  @P0 BRA `(.L_x_29) ;  /* 0x00000000000c0947 */ /* 0x000fea0003800000 */
[----:B------:R0:W-:Y:S01]  /*0c70*/  UTMACMDFLUSH ;  /* 0x00000000000079b7 */ /* 0x0001e20000000000 */
[----:B------:R-:W-:Y:S05]  /*0c80*/  @P0 BRA `(.L_x_29) ;  /* 0x0000000000040947 */ /* 0x000fea0003800000 */
[----:B------:R-:W-:-:S04]  /*0c90*/  DEPBAR.LE SB0, 0x0 ;  /* 0x000080000000791a */ /* 0x000fc80000000000 */
.L_x_29:
[----:B------:R-:W-:Y:S05]  /*0ca0*/  WARPSYNC.ALL ;  /* 0x0000000000007948 */ /* 0x000fea0003800000 */
[----:B---3--:R-:W-:Y:S06]  /*0cb0*/  BAR.SYNC.DEFER_BLOCKING 0x0 ;  /* 0x0000000000007b1d */ /* 0x008fec0000010000 */
[----:B------:R-:W-:Y:S02]  /*0cc0*/  BSSY B3, `(.L_x_30) ;  /* 0x000000b000037945 */ /* 0x000fe40003800000 */
[----:B------:R-:W-:Y:S06]  /*0cd0*/  BAR.SYNC.DEFER_BLOCKING 0x0 ;  /* 0x0000000000007b1d */ /* 0x000fec0000010000 */
[----:B------:R3:W-:Y:S01]  /*0ce0*/  @!P0 STS [R12], RZ ;  /* 0x000000ff0c008388 */ /* 0x0007e20000000800 */
[----:B------:R-:W-:Y:S01]  /*0cf0*/  NOP ;  /* 0x0000000000007918 */ /* 0x000fe20000000000 */
[----:B------:R-:W-:Y:S05]  /*0d00*/  @P2 BRA `(.L_x_31) ;  /* 0x0000000000182947 */ /* 0x000fea0003800000 */
[----:B--2-4-:R-:W2:Y:S01]  /*0d10*/  LDS R4, [UR24+0x8] ;  /* 0x00000818ff047984 */ /* 0x014ea20008000800 */
[----:B------:R-:W4:Y:S01]  /*0d20*/  LDC.64 R8, c[0x0][0x220] ;  /* 0x00008800ff087b82 */ /* 0x000f220000000a00 */
[----:B------:R-:W-:Y:S02]  /*0d30*/  IMAD.MOV.U32 R5, RZ, RZ, 0x70 ;  /* 0x00000070ff057424 */ /* 0x000fe400078e00ff */
[----:B----4-:R4:W-:Y:S03]  /*0d40*/  STS.64 [UR24], R8 ;  /* 0x00000008ff007988 */ /* 0x0109e60008000a18 */
[----:B--2---:R-:W-:-:S05]  /*0d50*/  LOP3.LUT R4, R4, 0x10, R5, 0xd8, !PT ;  /* 0x0000001004047812 */ /* 0x004fca00078ed805 */
[----:B------:R4:W-:Y:S02]  /*0d60*/  STS [UR24+0x8], R4 ;  /* 0x00000804ff007988 */ /* 0x0009e40008000818 */
.L_x_31:
[----:B--2---:R-:W-:Y:S05]  /*0d70*/  BSYNC B3 ;  /* 0x0000000000037941 */ /* 0x004fea0003800000 */
.L_x_30:
[----:B------:R-:W-:Y:S04]  /*0d80*/  BSSY B4, `(.L_x_32) ;  /* 0x0000011000047945 */ /* 0x000fe80003800000 */
[----:B------:R-:W-:Y:S04]  /*0d90*/  BSSY B3, `(.L_x_33) ;  /* 0x000000e000037945 */ /* 0x000fe80003800000 */
[----:B------:R-:W-:Y:S05]  /*0da0*/  @P2 BRA `(.L_x_34) ;  /* 0x0000000000242947 */ /* 0x000fea0003800000 */
[----:B----4-:R-:W2:Y:S01]  /*0db0*/  LDS R4, [UR24+0x34] ;  /* 0x00003418ff047984 */ /* 0x010ea20008000800 */
[----:B------:R-:W-:-:S05]  /*0dc0*/  IMAD.MOV.U32 R5, RZ, RZ, 0x3f000000 ;  /* 0x3f000000ff057424 */ /* 0x000fca00078e00ff */
[----:B--2---:R-:W-:-:S05]  /*0dd0*/  LOP3.LUT R4, R4, 0xff000000, R5, 0xb8, !PT ;  /* 0xff00000004047812 */ /* 0x004fca00078eb805 */
[----:B------:R2:W-:Y:S01]  /*0de0*/  STS [UR24+0x34], R4 ;  /* 0x00003404ff007988 */ /* 0x0005e20008000818 */
[----:B------:R-:W-:Y:S05]  /*0df0*/  @P2 BRA `(.L_x_35) ;  /* 0x00000000001c2947 */ /* 0x000fea0003800000 */
[----:B--2---:R-:W2:Y:S01]  /*0e00*/  LDS R4, [UR24+0x38] ;  /* 0x00003818ff047984 */ /* 0x004ea20008000800 */
[----:B------:R-:W-:-:S05]  /*0e10*/  IMAD.MOV.U32 R5, RZ, RZ, 0x7f ;  /* 0x0000007fff057424 */ /* 0x000fca00078e00ff */
[----:B--2---:R-:W-:-:S05]  /*0e20*/  LOP3.LUT R4, R4, 0xff, R5, 0xb8, !PT ;  /* 0x000000ff04047812 */ /* 0x004fca00078eb805 */
[----:B------:R2:W-:Y:S02]  /*0e30*/  STS [UR24+0x38], R4 ;  /* 0x00003804ff007988 */ /* 0x0005e40008000818 */
.L_x_34:
[----:B------:R-:W-:Y:S05]  /*0e40*/  @P2 BREAK B3 ;  /* 0x0000000000032942 */ /* 0x000fea0003800000 */
[----:B------:R-:W-:Y:S05]  /*0e50*/  @P2 BRA `(.L_x_36) ;  /* 0x00000000000c2947 */ /* 0x000fea0003800000 */
[----:B------:R1:W-:Y:S02]  /*0e60*/  STS [UR24+0x20], R3 ;  /* 0x00002003ff007988 */ /* 0x0003e40008000818 */
.L_x_35:
[----:B------:R-:W-:Y:S05]  /*0e70*/  BSYNC B3 ;  /* 0x0000000000037941 */ /* 0x000fea0003800000 */
.L_x_33:
[----:B------:R1:W-:Y:S02]  /*0e80*/  @!P2 STS [UR24+0x24], R6 ;  /* 0x00002406ff00a988 */ /* 0x0003e40008000818 */
.L_x_36:
[----:B------:R-:W-:Y:S05]  /*0e90*/  BSYNC B4 ;  /* 0x0000000000047941 */ /* 0x000fea0003800000 */
.L_x_32:
[----:B------:R-:W-:Y:S05]  /*0ea0*/  WARPSYNC.ALL ;  /* 0x0000000000007948 */ /* 0x000fea0003800000 */
[----:B------:R-:W-:Y:S04]  /*0eb0*/  BSSY B4, `(.L_x_37) ;  /* 0x000000e000047945 */ /* 0x000fe80003800000 */
[----:B------:R-:W-:Y:S05]  /*0ec0*/  @P2 BRA `(.L_x_38) ;  /* 0x0000000000302947 */ /* 0x000fea0003800000 */
[----:B--2-4-:R-:W2:Y:S01]  /*0ed0*/  LDS R4, [UR24+0x34] ;  /* 0x00003418ff047984 */ /* 0x014ea20008000800 */
[----:B------:R-:W4:Y:S03]  /*0ee0*/  LDC.64 R8, c[0x0][0x248] ;  /* 0x00009200ff087b82 */ /* 0x000f260000000a00 */
[----:B-1----:R-:W1:Y:S01]  /*0ef0*/  LDS R3, [UR24+0x1c] ;  /* 0x00001c18ff037984 */ /* 0x002e620008000800 */
[C---:B----4-:R-:W-:Y:S01]  /*0f00*/  SHF.L.U64.HI R6, R8.reuse, 0x1, R9 ;  /* 0x0000000108067819 */ /* 0x050fe20000010209 */
[----:B------:R-:W-:-:S03]  /*0f10*/  IMAD.SHL.U32 R5, R8, 0x2, RZ ;  /* 0x0000000208057824 */ /* 0x000fc600078e00ff */
[--C-:B------:R-:W-:Y:S02]  /*0f20*/  SHF.R.U32.HI R8, RZ, 0x4, R6.reuse ;  /* 0x00000004ff087819 */ /* 0x100fe40000011606 */
[----:B------:R-:W-:-:S05]  /*0f30*/  SHF.R.U64 R5, R5, 0x4, R6 ;  /* 0x0000000405057819 */ /* 0x000fca0000001206 */
[----:B------:R4:W-:Y:S01]  /*0f40*/  STS [UR24+0xc], R5 ;  /* 0x00000c05ff007988 */ /* 0x0009e20008000818 */
[----:B--2---:R-:W-:Y:S02]  /*0f50*/  LOP3.LUT R4, R4, 0x7, RZ, 0xb8, !PT ;  /* 0x0000000704047812 */ /* 0x004fe400078eb8ff */
[----:B-1----:R-:W-:-:S03]  /*0f60*/  LOP3.LUT R3, R3, 0xf, R8, 0xb8, !PT ;  /* 0x0000000f03037812 */ /* 0x002fc600078eb808 */
[----:B------:R4:W-:Y:S04]  /*0f70*/  STS [UR24+0x34], R4 ;  /* 0x00003404ff007988 */ /* 0x0009e80008000818 */
[----:B------:R4:W-:Y:S02]  /*0f80*/  STS [UR24+0x1c], R3 ;  /* 0x00001c03ff007988 */ /* 0x0009e40008000818 */
.L_x_38:
[----:B------:R-:W-:Y:S05]  /*0f90*/  BSYNC B4 ;  /* 0x0000000000047941 */ /* 0x000fea0003800000 */
.L_x_37:
[----:B------:R-:W-:Y:S04]  /*0fa0*/  BSSY B4, `(.L_x_39) ;  /* 0x000001a000047945 */ /* 0x000fe80003800000 */
[----:B------:R-:W-:Y:S04]  /*0fb0*/  BSSY B5, `(.L_x_40) ;  /* 0x0000015000057945 */ /* 0x000fe80003800000 */
[----:B------:R-:W-:Y:S05]  /*0fc0*/  @P2 BRA `(.L_x_41) ;  /* 0x0000000000202947 */ /* 0x000fea0003800000 */
[----:B-1--4-:R-:W1:Y:S02]  /*0fd0*/  LDS R3, [UR24+0x34] ;  /* 0x00003418ff037984 */ /* 0x012e640008000800 */
[----:B-1----:R-:W-:-:S05]  /*0fe0*/  LOP3.LUT R3, R3, 0x38, RZ, 0xb8, !PT ;  /* 0x0000003803037812 */ /* 0x002fca00078eb8ff */
[----:B------:R1:W-:Y:S01]  /*0ff0*/  STS [UR24+0x34], R3 ;  /* 0x00003403ff007988 */ /* 0x0003e20008000818 */
[----:B------:R-:W-:Y:S05]  /*1000*/  @P2 BRA `(.L_x_42) ;  /* 0x0000000000202947 */ /* 0x000fea0003800000 */
[----:B-1----:R-:W1:Y:S01]  /*1010*/  LDS R3, [UR24+0x8] ;  /* 0x00000818ff037984 */ /* 0x002e620008000800 */
[----:B--2---:R-:W-:-:S05]  /*1020*/  IMAD.MOV.U32 R4, RZ, RZ, 0x780 ;  /* 0x00000780ff047424 */ /* 0x004fca00078e00ff */
[----:B-1----:R-:W-:-:S05]  /*1030*/  LOP3.LUT R3, R3, 0x500, R4, 0xd8, !PT ;  /* 0x0000050003037812 */ /* 0x002fca00078ed804 */
[----:B------:R1:W-:Y:S02]  /*1040*/  STS [UR24+0x8], R3 ;  /* 0x00000803ff007988 */ /* 0x0003e40008000818 */
.L_x_41:
[----:B------:R-:W-:Y:S05]  /*1050*/  @P2 BRA `(.L_x_43) ;  /* 0x0000000000282947 */ /* 0x000fea0003800000 */
[----:B-1--4-:R-:W1:Y:S02]  /*1060*/  LDS R3, [UR24+0x8] ;  /* 0x00000818ff037984 */ /* 0x012e640008000800 */
[----:B-1----:R-:W-:-:S05]  /*1070*/  LOP3.LUT R3, R3, 0x1800, RZ, 0xb8, !PT ;  /* 0x0000180003037812 */ /* 0x002fca00078eb8ff */
[----:B------:R4:W-:Y:S02]  /*1080*/  STS [UR24+0x8], R3 ;  /* 0x00000803ff007988 */ /* 0x0009e40008000818 */
.L_x_42:
[----:B------:R-:W-:Y:S05]  /*1090*/  @P2 BREAK B5 ;  /* 0x0000000000052942 */ /* 0x000fea0003800000 */
[----:B------:R-:W-:Y:S05]  /*10a0*/  @P2 BRA `(.L_x_44) ;  /* 0x0000000000242947 */ /* 0x000fea0003800000 */
[----:B-1--4-:R-:W1:Y:S01]  /*10b0*/  LDS R3, [UR24+0x8] ;  /* 0x00000818ff037984 */ /* 0x012e620008000800 */
[----:B--2---:R-:W-:-:S05]  /*10c0*/  IMAD.MOV.U32 R4, RZ, RZ, 0x6000 ;  /* 0x00006000ff047424 */ /* 0x004fca00078e00ff */
[----:B-1----:R-:W-:-:S04]  /*10d0*/  LOP3.LUT R3, R3, 0x6000, R4, 0xd8, !PT ;  /* 0x0000600003037812 */ /* 0x002fc800078ed804 */
[----:B------:R-:W-:-:S05]  /*10e0*/  LOP3.LUT R3, R3, 0x400000, RZ, 0xb8, !PT ;  /* 0x0040000003037812 */ /* 0x000fca00078eb8ff */
[----:B------:R1:W-:Y:S02]  /*10f0*/  STS [UR24+0x8], R3 ;  /* 0x00000803ff007988 */ /* 0x0003e40008000818 */
.L_x_43:
[----:B------:R-:W-:Y:S05]  /*1100*/  BSYNC B5 ;  /* 0x0000000000057941 */ /* 0x000fea0003800000 */
.L_x_40:
[----:B-1--4-:R-:W1:Y:S02]  /*1110*/  @!P2 LDS R3, [UR24+0x8] ;  /* 0x00000818ff03a984 */ /* 0x012e640008000800 */
[----:B-1----:R-:W-:-:S05]  /*1120*/  @!P2 LOP3.LUT R3, R3, 0x8000, RZ, 0xb8, !PT ;  /* 0x000080000303a812 */ /* 0x002fca00078eb8ff */
[----:B------:R1:W-:Y:S02]  /*1130*/  @!P2 STS [UR24+0x8], R3 ;  /* 0x00000803ff00a988 */ /* 0x0003e40008000818 */
.L_x_44:
[----:B------:R-:W-:Y:S05]  /*1140*/  BSYNC B4 ;  /* 0x0000000000047941 */ /* 0x000fea0003800000 */
.L_x_39:
[----:B------:R-:W-:Y:S05]  /*1150*/  WARPSYNC.ALL ;  /* 0x0000000000007948 */ /* 0x000fea0003800000 */
[----:B------:R-:W-:Y:S01]  /*1160*/  UIADD3 UR5, UR5, 0x100, URZ ;  /* 0x0000010005057890 */ /* 0x000fe2000fffe03f */
[----:B------:R-:W-:Y:S02]  /*1170*/  ISETP.GE.AND P1, PT, R13, 0x1, PT ;  /* 0x000000010d00780c */ /* 0x000fe40003f26270 */
[----:B------:R-:W-:Y:S02]  /*1180*/  CS2R R88, SRZ ;  /* 0x0000000000587805 */ /* 0x000fe4000001ff00 */
[----:B------:R-:W-:Y:S01]  /*1190*/  CS2R R90, SRZ ;  /* 0x00000000005a7805 */ /* 0x000fe2000001ff00 */
[----:B------:R-:W-:Y:S01]  /*11a0*/  UIADD3 UR30, UP0, UR5, UR30, URZ ;  /* 0x0000001e051e7290 */ /* 0x000fe2000ff1e03f */
[----:B------:R-:W-:-:S02]  /*11b0*/  CS2R R92, SRZ ;  /* 0x00000000005c7805 */ /* 0x000fc4000001ff00 */
[----:B------:R-:W-:Y:S02]  /*11c0*/  CS2R R94, SRZ ;  /* 0x00000000005e7805 */ /* 0x000fe4000001ff00 */
[----:B------:R-:W-:Y:S01]  /*11d0*/  CS2R R96, SRZ ;  /* 0x0000000000607805 */ /* 0x000fe2000001ff00 */
[----:B------:R-:W-:Y:S01]  /*11e0*/  ULEA.HI.X.SX32 UR31, UR5, UR31, 0x1, UP0 ;  /* 0x0000001f051f7291 */ /* 0x000fe200080f0e3f */
[----:B------:R-:W-:Y:S02]  /*11f0*/  CS2R R98, SRZ ;  /* 0x0000000000627805 */ /* 0x000fe4000001ff00 */
[----:B------:R-:W-:Y:S02]  /*1200*/  CS2R R100, SRZ ;  /* 0x0000000000647805 */ /* 0x000fe4000001ff00 */
[----:B------:R-:W-:Y:S02]  /*1210*/  CS2R R102, SRZ ;  /* 0x0000000000667805 */ /* 0x000fe4000001ff00 */
[----:B------:R-:W-:-:S02]  /*1220*/  CS2R R104, SRZ ;  /* 0x0000000000687805 */ /* 0x000fc4000001ff00 */
[----:B------:R-:W-:Y:S02]  /*1230*/  CS2R R106, SRZ ;  /* 0x00000000006a7805 */ /* 0x000fe4000001ff00 */
[----:B------:R-:W-:Y:S02]  /*1240*/  CS2R R108, SRZ ;  /* 0x00000000006c7805 */ /* 0x000fe4000001ff00 */
        /* <DEDUP_REMOVED lines=41> */
[----:B------:R-:W-:Y:S01]  /*14e0*/  CS2R R64, SRZ ;  /* 0x0000000000407805 */ /* 0x000fe2000001ff00 */
[----:B------:R-:W-:Y:S01]  /*14f0*/  IMAD.MOV.U32 R66, RZ, RZ, RZ ;  /* 0x000000ffff427224 */ /* 0x000fe200078e00ff */
[----:B------:R-:W-:Y:S06]  /*1500*/  @P0 BRA `(.L_x_45) ;  /* 0x0000000000280947 */ /* 0x000fec0003800000 */
[----:B-1--4-:R-:W1:Y:S01]  /*1510*/  S2R R3, SR_LANEID ;  /* 0x0000000000037919 */ /* 0x012e620000000000 */
[----:B------:R-:W-:Y:S05]  /*1520*/  WARPSYNC.ALL ;  /* 0x0000000000007948 */ /* 0x000fea0003800000 */
[----:B-1----:R-:W-:-:S05]  /*1530*/  IMAD.SHL.U32 R6, R3, 0x4, RZ ;  /* 0x0000000403067824 */ /* 0x002fca00078e00ff */
[----:B------:R-:W1:Y:S01]  /*1540*/  LDS R3, [R6+UR24] ;  /* 0x0000001806037984 */ /* 0x000e620008000800 */
[----:B--2---:R-:W-:-:S05]  /*1550*/  IADD3 R4, P3, R6, UR30, RZ ;  /* 0x0000001e06047c10 */ /* 0x004fca000ff7e0ff */
[----:B------:R-:W-:-:S05]  /*1560*/  IMAD.X R5, RZ, RZ, UR31, P3 ;  /* 0x0000001fff057e24 */ /* 0x000fca00098e06ff */
[----:B-1----:R1:W2:Y:S01]  /*1570*/  ATOMG.E.EXCH.STRONG.GPU PT, RZ, [R4], R3 ;  /* 0x0000000304ff73a8 */ /* 0x0022a200041ee100 */
[----:B------:R-:W-:-:S04]  /*1580*/  DEPBAR {5,4,3,2,1,0} ;  /* 0x0000003f0000791a */ /* 0x000fc80000000000 */
[----:B------:R1:W-:Y:S01]  /*1590*/  UTMACCTL.IV [UR30] ;  /* 0x000000001e0079b9 */ /* 0x0003e20008000000 */
[----:B------:R-:W-:Y:S01]  /*15a0*/  NOP ;  /* 0x0000000000007918 */ /* 0x000fe20000000000 */
.L_x_45:
[----:B------:R-:W-:Y:S05]  /*15b0*/  @P0 BRA `(.L_x_46) ;  /* 0x00000000000c0947 */ /* 0x000fea0003800000 */
[----:B------:R0:W-:Y:S01]  /*15c0*/  UTMACMDFLUSH ;  /* 0x00000000000079b7 */ /* 0x0001e20000000000 */
[----:B------:R-:W-:Y:S05]  /*15d0*/  @P0 BRA `(.L_x_46) ;  /* 0x0000000000040947 */ /* 0x000fea0003800000 */
[----:B------:R-:W-:-:S04]  /*15e0*/  DEPBAR.LE SB0, 0x0 ;  /* 0x000080000000791a */ /* 0x000fc80000000000 */
.L_x_46:
[----:B------:R-:W-:Y:S05]  /*15f0*/  WARPSYNC.ALL ;  /* 0x0000000000007948 */ /* 0x000fea0003800000 */
[----:B--2---:R-:W-:Y:S01]  /*1600*/  BAR.SYNC.DEFER_BLOCKING 0x0 ;  /* 0x0000000000007b1d */ /* 0x004fe20000010000 */
[----:B------:R-:W-:Y:S01]  /*1610*/  USHF.L.U32 UR15, UR40, 0x7, URZ ;  /* 0x00000007280f7899 */ /* 0x000fe2000800063f */
[----:B------:R-:W-:Y:S01]  /*1620*/  IMAD.MOV.U32 R67, RZ, RZ, RZ ;  /* 0x000000ffff437224 */ /* 0x000fe200078e00ff */
[----:B------:R-:W-:Y:S02]  /*1630*/  CS2R R68, SRZ ;  /* 0x0000000000447805 */ /* 0x000fe4000001ff00 */
[----:B------:R-:W-:-:S02]  /*1640*/  CS2R R70, SRZ ;  /* 0x0000000000467805 */ /* 0x000fc4000001ff00 */
[----:B------:R-:W-:Y:S01]  /*1650*/  CS2R R72, SRZ ;  /* 0x0000000000487805 */ /* 0x000fe2000001ff00 */
[----:B------:R-:W-:Y:S01]  /*1660*/  VOTEU.ALL UP0, P2 ;  /* 0x00000000003f7886 */ /* 0x000fe20001000000 */
[----:B------:R-:W-:Y:S01]  /*1670*/  UMOV UR6, 0x1 ;  /* 0x0000000100067882 */ /* 0x000fe20000000000 */
[----:B------:R-:W-:Y:S01]  /*1680*/  VOTEU.ALL UP1, P2 ;  /* 0x00000000003f7886 */ /* 0x000fe20001020000 */
[----:B------:R-:W-:Y:S01]  /*1690*/  VOTEU.ALL UP2, P2 ;  /* 0x00000000003f7886 */ /* 0x000fe20001040000 */
[----:B------:R-:W-:Y:S01]  /*16a0*/  VOTEU.ALL UP3, P2 ;  /* 0x00000000003f7886 */ /* 0x000fe20001060000 */
[----:B------:R-:W-:-:S04]  /*16b0*/  @!UP0 UIADD3 UR8, -UR6, 0x100000, URZ ;  /* 0x0010000006088890 */ /* 0x000fc8000fffe13f */
[----:B------:R-:W-:Y:S02]  /*16c0*/  @!UP0 USHF.L.U32 UR9, UR8, 0xb, URZ ;  /* 0x0000000b08098899 */ /* 0x000fe4000800063f */
[----:B------:R-:W-:Y:S01]  /*16d0*/  @!UP0 USHF.L.U32 UR8, UR8, 0x1, URZ ;  /* 0x0000000108088899 */ /* 0x000fe2000800063f */
[----:B------:R-:W-:Y:S01]  /*16e0*/  CS2R R74, SRZ ;  /* 0x00000000004a7805 */ /* 0x000fe2000001ff00 */
        /* <DEDUP_REMOVED lines=12> */
[----:B------:R-:W-:Y:S01]  /*17b0*/  VOTEU.ALL UP0, P2 ;  /* 0x00000000003f7886 */ /* 0x000fe20001000000 */
[----:B------:R-:W-:Y:S02]  /*17c0*/  CS2R R82, SRZ ;  /* 0x0000000000527805 */ /* 0x000fe4000001ff00 */
[----:B------:R-:W-:Y:S02]  /*17d0*/  CS2R R84, SRZ ;  /* 0x0000000000547805 */ /* 0x000fe4000001ff00 */
[----:B------:R-:W-:Y:S01]  /*17e0*/  CS2R R86, SRZ ;  /* 0x0000000000567805 */ /* 0x000fe2000001ff00 */
[----:B------:R-:W2:Y:S02]  /*17f0*/  FENCE.VIEW.ASYNC.S ;  /* 0x00000000000073c6 */ /* 0x000ea40000000000 */
[----:B--2---:R-:W2:Y:S02]  /*1800*/  @!UP0 SYNCS.EXCH.64 URZ, [UR24+0x20000], UR8 ;  /* 0x02000008183f85b2 */ /* 0x004ea40008000100 */
[----:B--2---:R-:W-:Y:S06]  /*1810*/  BAR.SYNC.DEFER_BLOCKING 0x0 ;  /* 0x0000000000007b1d */ /* 0x004fec0000010000 */
[----:B------:R2:W4:Y:S02]  /*1820*/  @!UP1 SYNCS.EXCH.64 URZ, [UR24+0x20008], UR10 ;  /* 0x0200080a183f95b2 */ /* 0x0005240008000100 */
[----:B----4-:R-:W-:Y:S01]  /*1830*/  BAR.SYNC.DEFER_BLOCKING 0x0 ;  /* 0x0000000000007b1d */ /* 0x010fe20000010000 */
[----:B--2---:R-:W-:-:S05]  /*1840*/  USHF.L.U32 UR11, UR25, 0x7, URZ ;  /* 0x00000007190b7899 */ /* 0x004fca000800063f */
[----:B------:R2:W4:Y:S02]  /*1850*/  @!UP2 SYNCS.EXCH.64 URZ, [UR24+0x20010], UR12 ;  /* 0x0200100c183fa5b2 */ /* 0x0005240008000100 */
[----:B----4-:R-:W-:Y:S06]  /*1860*/  BAR.SYNC.DEFER_BLOCKING 0x0 ;  /* 0x0000000000007b1d */ /* 0x010fec0000010000 */
[----:B------:R2:W4:Y:S01]  /*1870*/  @!UP3 SYNCS.EXCH.64 URZ, [UR24+0x20018], UR6 ;  /* 0x02001806183fb5b2 */ /* 0x0005220008000100 */
[----:B------:R-:W-:Y:S05]  /*1880*/  @!P1 BRA `(.L_x_47) ;  /* 0x00000008002c9947 */ /* 0x000fea0003800000 */
        /* <DEDUP_REMOVED lines=63> */
[----:B------:R-:W-:Y:S01]  /*1c80*/  CS2R R86, SRZ ;  /* 0x0000000000567805 */ /* 0x000fe2000001ff00 */
[----:B------:R-:W-:Y:S01]  /*1c90*/  UMOV UR5, URZ ;  /* 0x0000003f00057c82 */ /* 0x000fe20008000000 */
[----:B------:R-:W-:-:S05]  /*1ca0*/  UMOV UR14, URZ ;  /* 0x0000003f000e7c82 */ /* 0x000fca0008000000 */
.L_x_49:
[----:B----4-:R-:W-:Y:S01]  /*1cb0*/  BAR.SYNC.DEFER_BLOCKING 0x0 ;  /* 0x0000000000007b1d */ /* 0x010fe20000010000 */
[----:B------:R-:W-:Y:S01]  /*1cc0*/  ULEA UR22, UR5, UR24, 0x3 ;  /* 0x0000001805167291 */ /* 0x000fe2000f8e183f */
[----:B-1----:R-:W-:Y:S01]  /*1cd0*/  @!P2 IMAD.MOV.U32 R4, RZ, RZ, 0x8000 ;  /* 0x00008000ff04a424 */ /* 0x002fe200078e00ff */
[----:B------:R-:W-:Y:S01]  /*1ce0*/  ELECT P0, URZ, PT ;  /* 0x00000000003f782f */ /* 0x000fe20003800000 */
[----:B------:R-:W-:Y:S01]  /*1cf0*/  IMAD.U32 R3, RZ, RZ, UR4 ;  /* 0x00000004ff037e24 */ /* 0x000fe2000f8e00ff */
[----:B--2---:R-:W-:Y:S02]  /*1d00*/  ULEA UR12, UR5, UR24, 0xe ;  /* 0x00000018050c7291 */ /* 0x004fe4000f8e703f */
[C---:B------:R-:W-:Y:S02]  /*1d10*/  ISETP.LT.U32.AND P0, PT, R2.reuse, 0x20, P0 ;  /* 0x000000200200780c */ /* 0x040fe40000701070 */
[----:B------:R-:W-:Y:S02]  /*1d20*/  ELECT P1, URZ, PT ;  /* 0x00000000003f782f */ /* 0x000fe40003820000 */
[----:B------:R-:W-:Y:S01]  /*1d30*/  SHF.L.U32 R3, R3, 0x1f, RZ ;  /* 0x0000001f03037819 */ /* 0x000fe200000006ff */
[----:B------:R-:W-:Y:S01]  /*1d40*/  UIADD3 UR8, UR12, 0x10000, URZ ;  /* 0x000100000c087890 */ /* 0x000fe2000fffe03f */
[----:B------:R-:W-:Y:S01]  /*1d50*/  ISETP.LT.U32.AND P1, PT, R2, 0x20, P1 ;  /* 0x000000200200780c */ /* 0x000fe20000f21070 */
[----:B------:R-:W-:Y:S01]  /*1d60*/  UMOV UR10, UR14 ;  /* 0x0000000e000a7c82 */ /* 0x000fe20008000000 */
[----:B------:R-:W-:-:S02]  /*1d70*/  USHF.R.U32.HI UR16, URZ, 0x4, UR12 ;  /* 0x000000043f107899 */ /* 0x000fc4000801160c */
[----:B------:R-:W-:Y:S02]  /*1d80*/  USHF.R.U32.HI UR18, URZ, 0x4, UR8 ;  /* 0x000000043f127899 */ /* 0x000fe40008011608 */
[----:B------:R-:W-:Y:S01]  /*1d90*/  USGXT.U32 UR16, UR16, 0xe ;  /* 0x0000000e1010789a */ /* 0x000fe20008000000 */
[----:B------:R-:W-:Y:S01]  /*1da0*/  VOTEU.ANY UP0, P0 ;  /* 0x00000000003f7886 */ /* 0x000fe20000000100 */
[----:B------:R-:W-:Y:S01]  /*1db0*/  VOTEU.ANY UP2, P0 ;  /* 0x00000000003f7886 */ /* 0x000fe20000040100 */
[----:B------:R-:W-:Y:S01]  /*1dc0*/  USGXT.U32 UR18, UR18, 0xe ;  /* 0x0000000e1212789a */ /* 0x000fe20008000000 */
[----:B------:R1:W-:Y:S01]  /*1dd0*/  @!P2 SYNCS.ARRIVE.TRANS64 RZ, [UR22+0x20000], R4 ;  /* 0x02000004ffffa9a7 */ /* 0x0003e20008000016 */
[----:B------:R2:W-:Y:S06]  /*1de0*/  MEMBAR.ALL.CTA ;  /* 0x0000000000007992 */ /* 0x0005ec0000008000 */
[----:B--2---:R-:W2:Y:S01]  /*1df0*/  FENCE.VIEW.ASYNC.S ;  /* 0x00000000000073c6 */ /* 0x004ea20000000000 */
[----:B------:R-:W-:Y:S01]  /*1e00*/  @UP0 UIADD3 UR13, UR22, 0x20000, URZ ;  /* 0x00020000160d0890 */ /* 0x000fe2000fffe03f */
[----:B------:R-:W-:Y:S01]  /*1e10*/  @UP0 UMOV UR6, UR26 ;  /* 0x0000001a00060c82 */ /* 0x000fe20008000000 */
[----:B------:R-:W-:Y:S01]  /*1e20*/  @UP0 UMOV UR7, UR27 ;  /* 0x0000001b00070c82 */ /* 0x000fe20008000000 */
[----:B--2---:R-:W-:Y:S01]  /*1e30*/  VOTEU.ANY UP1, P1 ;  /* 0x00000000003f7886 */ /* 0x004fe20000820100 */
[----:B------:R-:W-:Y:S01]  /*1e40*/  VOTEU.ANY UP3, P1 ;  /* 0x00000000003f7886 */ /* 0x000fe20000860100 */
[----:B------:R-:W-:Y:S01]  /*1e50*/  UMOV UR17, 0x40000040 ;  /* 0x4000004000117882 */ /* 0x000fe20000000000 */
[----:B------:R-:W-:-:S02]  /*1e60*/  UMOV UR19, 0x40000040 ;  /* 0x4000004000137882 */ /* 0x000fc40000000000 */
[----:B------:R-:W-:Y:S01]  /*1e70*/  @UP1 UIADD3 UR9, UR22, 0x20000, URZ ;  /* 0x0002000016091890 */ /* 0x000fe2000fffe03f */
[----:B------:R-:W-:Y:S01]  /*1e80*/  @UP1 UMOV UR20, UR28 ;  /* 0x0000001c00141c82 */ /* 0x000fe20008000000 */
[----:B------:R-:W-:Y:S01]  /*1e90*/  @UP1 UMOV UR21, UR29 ;  /* 0x0000001d00151c82 */ /* 0x000fe20008000000 */
[----:B------:R-:W-:Y:S06]  /*1ea0*/  BAR.SYNC.DEFER_BLOCKING 0x0 ;  /* 0x0000000000007b1d */ /* 0x000fec0000010000 */
[----:B------:R1:W-:Y:S02]  /*1eb0*/  @UP2 UTMALDG.2D [UR12], [UR6] ;  /* 0x0000000c060025b4 */ /* 0x0003e40008008000 */
[----:B------:R-:W-:Y:S06]  /*1ec0*/  BAR.SYNC.DEFER_BLOCKING 0x0 ;  /* 0x0000000000007b1d */ /* 0x000fec0000010000 */
[----:B------:R1:W-:Y:S02]  /*1ed0*/  @UP3 UTMALDG.2D [UR8], [UR20] ;  /* 0x00000008140035b4 */ /* 0x0003e40008008000 */
[----:B------:R-:W-:Y:S06]  /*1ee0*/  BAR.SYNC.DEFER_BLOCKING 0x0 ;  /* 0x0000000000007b1d */ /* 0x000fec0000010000 */
[----:B------:R-:W2:Y:S02]  /*1ef0*/  SYNCS.PHASECHK.TRANS64.TRYWAIT P0, [UR22+0x20000], R3 ;  /* 0x02000003ff0075a7 */ /* 0x000ea40008000156 */
[----:B-12---:R-:W-:Y:S05]  /*1f00*/  @!P0 BRA `(.L_x_48) ;  /* 0x0000000800788947 */ /* 0x006fea0003800000 */
.L_x_50:
[----:B------:R-:W-:Y:S02]  /*1f10*/  WARPGROUP.DEPBAR.LE gsb0, 0x0 ;  /* 0x00008000000079c5 */ /* 0x000fe40000010000 */
[----:B------:R-:W-:Y:S01]  /*1f20*/  WARPGROUP.ARRIVE ;  /* 0x00000000000079c5 */ /* 0x000fe20000000000 */
[----:B------:R-:W-:Y:S01]  /*1f30*/  UIADD3 UR20, UP0, UR16, 0x2, URZ ;  /* 0x0000000210147890 */ /* 0x000fe2000ff1e03f */
[----:B------:R-:W1:Y:S01]  /*1f40*/  LDC R3, c[0x0][0x230] ;  /* 0x00008c00ff037b82 */ /* 0x000e620000000800 */
[----:B------:R-:W-:Y:S01]  /*1f50*/  UIADD3 UR22, UP1, UR18, 0x2, URZ ;  /* 0x0000000212167890 */ /* 0x000fe2000ff3e03f */
[----:B------:R-:W-:Y:S02]  /*1f60*/  UMOV UR6, URZ ;  /* 0x0000003f00067c82 */ /* 0x000fe40008000000 */
[----:B------:R-:W-:Y:S01]  /*1f70*/  HGMMA.64x128x16.F32.BF16 R88, gdesc[UR16], R88 ;  /* 0x01e00000105879f0 */ /* 0x000fe20008701858 */
[----:B------:R-:W-:Y:S01]  /*1f80*/  UMOV UR7, URZ ;  /* 0x0000003f00077c82 */ /* 0x000fe20008000000 */
[----:B------:R-:W-:-:S02]  /*1f90*/  UIADD3.X UR21, UR6, 0x40000040, URZ, UP0, !UPT ;  /* 0x4000004006157890 */ /* 0x000fc400087fe43f */
[----:B------:R-:W-:Y:S02]  /*1fa0*/  UIADD3.X UR23, UR7, 0x40000040, URZ, UP1, !UPT ;  /* 0x4000004007177890 */ /* 0x000fe40008ffe43f */
[----:B------:R-:W-:Y:S02]  /*1fb0*/  UIADD3.64 UR36, UR20, 0x2, URZ ;  /* 0x0000000214247897 */ /* 0x000fe4000fffe03f */
[----:B------:R-:W-:Y:S02]  /*1fc0*/  UIADD3.64 UR38, UR22, 0x2, URZ ;  /* 0x0000000216267897 */ /* 0x000fe4000fffe03f */
[----:B------:R-:W-:Y:S02]  /*1fd0*/  UIADD3.64 UR32, UR20, 0x4, URZ ;  /* 0x0000000414207897 */ /* 0x000fe4000fffe03f */
[----:B------:R-:W-:Y:S02]  /*1fe0*/  UIADD3.64 UR34, UR22, 0x4, URZ ;  /* 0x0000000416227897 */ /* 0x000fe4000fffe03f */
[----:B------:R-:W-:-:S02]  /*1ff0*/  UIADD3.64 UR16, UR20, 0x1fe, URZ ;  /* 0x000001fe14107897 */ /* 0x000fc4000fffe03f */
[----:B------:R-:W-:Y:S02]  /*2000*/  UIADD3 UR14, UR14, 0x40, URZ ;  /* 0x000000400e0e7890 */ /* 0x000fe4000fffe03f */
[----:B------:R-:W-:-:S04]  /*2010*/  UIADD3 UR5, UR5, 0x1, URZ ;  /* 0x0000000105057890 */ /* 0x000fc8000fffe03f */
[----:B-1----:R-:W-:Y:S01]  /*2020*/  ISETP.LE.AND P0, PT, R3, UR14, PT ;  /* 0x0000000e03007c0c */ /* 0x002fe2000bf03270 */
[----:B------:R-:W-:-:S04]  /*2030*/  UISETP.NE.U32.AND UP0, UPT, UR5, 0x4, UPT ;  /* 0x000000040500788c */ /* 0x000fc8000bf05070 */
[----:B------:R-:W-:Y:S02]  /*2040*/  USEL UR6, URZ, 0x1, UP0 ;  /* 0x000000013f067887 */ /* 0x000fe40008000000 */
[----:B------:R-:W-:Y:S02]  /*2050*/  USEL UR5, UR5, URZ, UP0 ;  /* 0x0000003f05057287 */ /* 0x000fe40008000000 */
[----:B------:R-:W-:Y:S01]  /*2060*/  ULOP3.LUT UR4, UR4, UR6, URZ, 0x3c, !UPT ;  /* 0x0000000604047292 */ /* 0x000fe2000f8e3c3f */
[----:B------:R-:W-:-:S12]  /*2070*/  HGMMA.64x128x16.F32.BF16 R88, gdesc[UR20], R88 ;  /* 0x01e00000145879f0 */ /* 0x000fd80008701858 */
[----:B------:R-:W-:Y:S01]  /*2080*/  HGMMA.64x128x16.F32.BF16 R88, gdesc[UR36], R88 ;  /* 0x01e00000245879f0 */ /* 0x000fe20008701858 */
[----:B------:R-:W-:-:S11]  /*2090*/  UIADD3.64 UR36, UR20, 0x202, URZ ;  /* 0x0000020214247897 */ /* 0x000fd6000fffe03f */
[----:B------:R-:W-:Y:S01]  /*20a0*/  HGMMA.64x128x16.F32.BF16 R88, gdesc[UR32], R88 ;  /* 0x01e00000205879f0 */ /* 0x000fe20008701858 */
[----:B------:R-:W-:-:S11]  /*20b0*/  UIADD3.64 UR32, UR20, 0x204, URZ ;  /* 0x0000020414207897 */ /* 0x000fd6000fffe03f */
[----:B------:R-:W-:Y:S01]  /*20c0*/  HGMMA.64x128x16.F32.BF16 R24, gdesc[UR16], R24 ;  /* 0x01e00000101879f0 */ /* 0x000fe20008701818 */
[----:B------:R-:W-:Y:S01]  /*20d0*/  UIADD3.64 UR16, UR20, 0x200, URZ ;  /* 0x0000020014107897 */ /* 0x000fe2000fffe03f */
[----:B------:R-:W-:Y:S01]  /*20e0*/  UMOV UR18, UR22 ;  /* 0x0000001600127c82 */ /* 0x000fe20008000000 */
[----:B------:R-:W-:-:S09]  /*20f0*/  UMOV UR19, UR23 ;  /* 0x0000001700137c82 */ /* 0x000fd20008000000 */
[----:B------:R-:W-:-:S12]  /*2100*/  HGMMA.64x128x16.F32.BF16 R24, gdesc[UR16], R24 ;  /* 0x01e00000101879f0 */ /* 0x000fd80008701818 */
[----:B------:R-:W-:-:S12]  /*2110*/  HGMMA.64x128x16.F32.BF16 R24, gdesc[UR36], R24 ;  /* 0x01e00000241879f0 */ /* 0x000fd80008701818 */
[----:B------:R-:W-:Y:S01]  /*2120*/  HGMMA.64x128x16.F32.BF16 R24, gdesc[UR32], R24, gsb0 ;  /* 0x01e00000201879f0 */ /* 0x000fe20008001818 */
[----:B------:R-:W-:Y:S05]  /*2130*/  @!P0 BRA `(.L_x_49) ;  /* 0xfffffff800dc8947 */ /* 0x000fea000383ffff */
.L_x_47:
[----:B------:R-:W-:Y:S02]  /*2140*/  WARPGROUP.DEPBAR.LE gsb0, 0x0 ;  /* 0x00008000000079c5 */ /* 0x000fe40000010000 */
[----:B----4-:R-:W-:Y:S01]  /*2150*/  BAR.SYNC.DEFER_BLOCKING 0x0 ;  /* 0x0000000000007b1d */ /* 0x010fe20000010000 */
[C---:B-1----:R-:W-:Y:S01]  /*2160*/  IMAD.SHL.U32 R3, R0.reuse, 0x80, RZ ;  /* 0x0000008000037824 */ /* 0x042fe200078e00ff */
[----:B------:R-:W-:Y:S01]  /*2170*/  ELECT P0, URZ, PT ;  /* 0x00000000003f782f */ /* 0x000fe20003800000 */
[----:B------:R-:W-:Y:S01]  /*2180*/  IMAD.SHL.U32 R4, R0, 0x10, RZ ;  /* 0x0000001000047824 */ /* 0x000fe200078e00ff */
[----:B------:R-:W-:Y:S02]  /*2190*/  F2FP.BF16.F32.PACK_AB R88, R89, R88 ;  /* 0x000000585958723e */ /* 0x000fe400000010ff */
[----:B------:R-:W-:Y:S01]  /*21a0*/  LOP3.LUT R3, R3, 0x780, RZ, 0xc0, !PT ;  /* 0x0000078003037812 */ /* 0x000fe200078ec0ff */
[----:B------:R-:W-:Y:S01]  /*21b0*/  UMOV UR10, UR15 ;  /* 0x0000000f000a7c82 */ /* 0x000fe20008000000 */
[----:B------:R-:W-:-:S02]  /*21c0*/  F2FP.BF16.F32.PACK_AB R89, R91, R90 ;  /* 0x0000005a5b59723e */ /* 0x000fc400000010ff */
[----:B------:R-:W-:Y:S02]  /*21d0*/  LOP3.LUT R3, R3, 0x70, R4, 0xf8, !PT ;  /* 0x0000007003037812 */ /* 0x000fe400078ef804 */
[--C-:B------:R-:W-:Y:S02]  /*21e0*/  SHF.R.U32.HI R4, RZ, 0x5, R0.reuse ;  /* 0x00000005ff047819 */ /* 0x100fe40000011600 */
[----:B------:R-:W-:Y:S01]  /*21f0*/  LOP3.LUT R3, R3, 0x10, R0, 0x78, !PT ;  /* 0x0000001003037812 */ /* 0x000fe200078e7800 */
[----:B------:R-:W-:Y:S01]  /*2200*/  IMAD.SHL.U32 R0, R0, 0x40, RZ ;  /* 0x0000004000007824 */ /* 0x000fe200078e00ff */
[----:B------:R-:W-:Y:S02]  /*2210*/  F2FP.BF16.F32.PACK_AB R120, R121, R120 ;  /* 0x000000787978723e */ /* 0x000fe400000010ff */
[----:B------:R-:W-:Y:S02]  /*2220*/  ISETP.LT.U32.AND P0, PT, R2, 0x40, P0 ;  /* 0x000000400200780c */ /* 0x000fe40000701070 */
[----:B------:R-:W-:-:S02]  /*2230*/  LOP3.LUT R0, R3, 0x1800, R0, 0xf8, !PT ;  /* 0x0000180003007812 */ /* 0x000fc400078ef800 */
[----:B------:R-:W-:Y:S01]  /*2240*/  F2FP.BF16.F32.PACK_AB R90, R93, R92 ;  /* 0x0000005c5d5a723e */ /* 0x000fe200000010ff */
[----:B------:R-:W1:Y:S02]  /*2250*/  @!P2 SYNCS.CCTL.IV [UR24+0x20000] ;  /* 0x02000000ff00a9b1 */ /* 0x000e640008000018 */
[----:B-1----:R-:W-:Y:S01]  /*2260*/  BAR.SYNC.DEFER_BLOCKING 0x0 ;  /* 0x0000000000007b1d */ /* 0x002fe20000010000 */
[C---:B------:R-:W-:Y:S01]  /*2270*/  LOP3.LUT R3, R0.reuse, 0x20, RZ, 0x3c, !PT ;  /* 0x0000002000037812 */ /* 0x040fe200078e3cff */
[----:B------:R-:W-:Y:S01]  /*2280*/  VIADD R2, R0, UR24 ;  /* 0x0000001800027c36 */ /* 0x000fe20008000000 */
[----:B------:R-:W-:Y:S02]  /*2290*/  F2FP.BF16.F32.PACK_AB R91, R95, R94 ;  /* 0x0000005e5f5b723e */ /* 0x000fe400000010ff */
[----:B------:R-:W-:Y:S01]  /*22a0*/  F2FP.BF16.F32.PACK_AB R121, R123, R122 ;  /* 0x0000007a7b79723e */ /* 0x000fe200000010ff */
[----:B------:R-:W-:Y:S01]  /*22b0*/  VIADD R3, R3, UR24 ;  /* 0x0000001803037c36 */ /* 0x000fe20008000000 */
[----:B------:R-:W-:Y:S01]  /*22c0*/  F2FP.BF16.F32.PACK_AB R24, R25, R24 ;  /* 0x000000181918723e */ /* 0x000fe200000010ff */
[----:B------:R-:W-:Y:S01]  /*22d0*/  VOTEU.ANY UP0, P0 ;  /* 0x00000000003f7886 */ /* 0x000fe20000000100 */
[----:B------:R-:W-:Y:S01]  /*22e0*/  F2FP.BF16.F32.PACK_AB R122, R125, R124 ;  /* 0x0000007c7d7a723e */ /* 0x000fe200000010ff */
[----:B------:R-:W-:Y:S01]  /*22f0*/  VOTEU.ANY UP1, P0 ;  /* 0x00000000003f7886 */ /* 0x000fe20000020100 */
[----:B------:R-:W-:-:S02]  /*2300*/  F2FP.BF16.F32.PACK_AB R123, R127, R126 ;  /* 0x0000007e7f7b723e */ /* 0x000fc400000010ff */
[----:B------:R-:W-:Y:S01]  /*2310*/  F2FP.BF16.F32.PACK_AB R25, R27, R26 ;  /* 0x0000001a1b19723e */ /* 0x000fe200000010ff */
[----:B--2---:R-:W-:Y:S01]  /*2320*/  @UP0 UMOV UR6, UR30 ;  /* 0x0000001e00060c82 */ /* 0x004fe20008000000 */
[----:B------:R-:W-:Y:S01]  /*2330*/  F2FP.BF16.F32.PACK_AB R56, R57, R56 ;  /* 0x000000383938723e */ /* 0x000fe200000010ff */
[----:B------:R-:W-:Y:S01]  /*2340*/  @UP0 UMOV UR7, UR31 ;  /* 0x0000001f00070c82 */ /* 0x000fe20008000000 */
[----:B------:R-:W-:Y:S02]  /*2350*/  F2FP.BF16.F32.PACK_AB R96, R97, R96 ;  /* 0x000000606160723e */ /* 0x000fe400000010ff */
[----:B------:R-:W-:Y:S02]  /*2360*/  F2FP.BF16.F32.PACK_AB R26, R29, R28 ;  /* 0x0000001c1d1a723e */ /* 0x000fe400000010ff */
[----:B------:R-:W-:Y:S02]  /*2370*/  F2FP.BF16.F32.PACK_AB R27, R31, R30 ;  /* 0x0000001e1f1b723e */ /* 0x000fe400000010ff */
[----:B------:R-:W-:Y:S01]  /*2380*/  F2FP.BF16.F32.PACK_AB R57, R59, R58 ;  /* 0x0000003a3b39723e */ /* 0x000fe200000010ff */
[----:B------:R-:W1:Y:S02]  /*2390*/  @!P2 SYNCS.CCTL.IV [UR24+0x20008] ;  /* 0x02000800ff00a9b1 */ /* 0x000e640008000018 */
[----:B-1----:R-:W-:Y:S01]  /*23a0*/  BAR.SYNC.DEFER_BLOCKING 0x0 ;  /* 0x0000000000007b1d */ /* 0x002fe20000010000 */
[----:B------:R-:W-:-:S02]  /*23b0*/  R2UR UR5, R4 ;  /* 0x00000000040572ca */ /* 0x000fc400000e0000 */
[----:B------:R-:W-:Y:S02]  /*23c0*/  F2FP.BF16.F32.PACK_AB R97, R99, R98 ;  /* 0x000000626361723e */ /* 0x000fe400000010ff */
[----:B------:R-:W-:Y:S02]  /*23d0*/  F2FP.BF16.F32.PACK_AB R128, R129, R128 ;  /* 0x000000808180723e */ /* 0x000fe400000010ff */
[----:B------:R-:W-:Y:S02]  /*23e0*/  F2FP.BF16.F32.PACK_AB R58, R61, R60 ;  /* 0x0000003c3d3a723e */ /* 0x000fe400000010ff */
[----:B------:R-:W-:Y:S02]  /*23f0*/  F2FP.BF16.F32.PACK_AB R59, R63, R62 ;  /* 0x0000003e3f3b723e */ /* 0x000fe400000010ff */
[----:B------:R-:W-:Y:S02]  /*2400*/  LOP3.LUT R4, R0, 0x40, RZ, 0x3c, !PT ;  /* 0x0000004000047812 */ /* 0x000fe400078e3cff */
[----:B------:R-:W-:Y:S01]  /*2410*/  F2FP.BF16.F32.PACK_AB R98, R101, R100 ;  /* 0x000000646562723e */ /* 0x000fe200000010ff */
[----:B------:R-:W-:Y:S01]  /*2420*/  ULOP3.LUT UR5, UR5, 0x1, URZ, 0xc0, !UPT ;  /* 0x0000000105057892 */ /* 0x000fe2000f8ec03f */
[----:B------:R-:W-:Y:S01]  /*2430*/  F2FP.BF16.F32.PACK_AB R99, R103, R102 ;  /* 0x000000666763723e */ /* 0x000fe200000010ff */
[----:B------:R-:W-:Y:S01]  /*2440*/  VIADD R4, R4, UR24 ;  /* 0x0000001804047c36 */ /* 0x000fe20008000000 */
[----:B------:R-:W-:Y:S01]  /*2450*/  F2FP.BF16.F32.PACK_AB R129, R131, R130 ;  /* 0x000000828381723e */ /* 0x000fe200000010ff */
[----:B------:R-:W-:Y:S01]  /*2460*/  ULEA UR9, UR5, UR11, 0x6 ;  /* 0x0000000b05097291 */ /* 0x000fe2000f8e303f */
[----:B------:R-:W-:Y:S01]  /*2470*/  F2FP.BF16.F32.PACK_AB R32, R33, R32 ;  /* 0x000000202120723e */ /* 0x000fe200000010ff */
[----:B------:R-:W-:Y:S01]  /*2480*/  ULEA UR8, UR5, UR24, 0xe ;  /* 0x0000001805087291 */ /* 0x000fe2000f8e703f */
[----:B------:R-:W-:-:S02]  /*2490*/  F2FP.BF16.F32.PACK_AB R130, R133, R132 ;  /* 0x000000848582723e */ /* 0x000fc400000010ff */
[----:B------:R-:W-:Y:S01]  /*24a0*/  F2FP.BF16.F32.PACK_AB R131, R135, R134 ;  /* 0x000000868783723e */ /* 0x000fe200000010ff */
[----:B------:R-:W1:Y:S02]  /*24b0*/  @!P2 SYNCS.CCTL.IV [UR24+0x20010] ;  /* 0x02001000ff00a9b1 */ /* 0x000e640008000018 */
[----:B-1----:R-:W-:Y:S01]  /*24c0*/  BAR.SYNC.DEFER_BLOCKING 0x0 ;  /* 0x0000000000007b1d */ /* 0x002fe20000010000 */
[----:B------:R-:W-:Y:S02]  /*24d0*/  F2FP.BF16.F32.PACK_AB R33, R35, R34 ;  /* 0x000000222321723e */ /* 0x000fe400000010ff */
[----:B------:R-:W-:Y:S02]  /*24e0*/  F2FP.BF16.F32.PACK_AB R64, R65, R64 ;  /* 0x000000404140723e */ /* 0x000fe400000010ff */
[----:B------:R-:W-:Y:S02]  /*24f0*/  F2FP.BF16.F32.PACK_AB R104, R105, R104 ;  /* 0x000000686968723e */ /* 0x000fe400000010ff */
[----:B------:R-:W-:-:S02]  /*2500*/  F2FP.BF16.F32.PACK_AB R34, R37, R36 ;  /* 0x000000242522723e */ /* 0x000fc400000010ff */
[----:B------:R-:W-:Y:S02]  /*2510*/  F2FP.BF16.F32.PACK_AB R35, R39, R38 ;  /* 0x000000262723723e */ /* 0x000fe400000010ff */
[----:B------:R-:W-:Y:S02]  /*2520*/  F2FP.BF16.F32.PACK_AB R65, R67, R66 ;  /* 0x000000424341723e */ /* 0x000fe400000010ff */
[----:B------:R-:W-:Y:S02]  /*2530*/  F2FP.BF16.F32.PACK_AB R105, R107, R106 ;  /* 0x0000006a6b69723e */ /* 0x000fe400000010ff */
[----:B------:R-:W-:Y:S02]  /*2540*/  F2FP.BF16.F32.PACK_AB R136, R137, R136 ;  /* 0x000000888988723e */ /* 0x000fe400000010ff */
[----:B------:R-:W-:Y:S02]  /*2550*/  F2FP.BF16.F32.PACK_AB R66, R69, R68 ;  /* 0x000000444542723e */ /* 0x000fe400000010ff */
[----:B------:R-:W-:-:S02]  /*2560*/  F2FP.BF16.F32.PACK_AB R67, R71, R70 ;  /* 0x000000464743723e */ /* 0x000fc400000010ff */
[----:B------:R-:W-:Y:S02]  /*2570*/  LOP3.LUT R0, R0, 0x60, RZ, 0x3c, !PT ;  /* 0x0000006000007812 */ /* 0x000fe400078e3cff */
[----:B------:R-:W-:Y:S01]  /*2580*/  F2FP.BF16.F32.PACK_AB R106, R109, R108 ;  /* 0x0000006c6d6a723e */ /* 0x000fe200000010ff */
[----:B------:R-:W1:Y:S02]  /*2590*/  @!P2 SYNCS.CCTL.IV [UR24+0x20018] ;  /* 0x02001800ff00a9b1 */ /* 0x000e640008000018 */
[----:B-1----:R-:W-:Y:S01]  /*25a0*/  STSM.16.M88.4 [R2], R88 ;  /* 0x0000005802007844 */ /* 0x002fe20000000200 */
[----:B------:R-:W-:Y:S01]  /*25b0*/  F2FP.BF16.F32.PACK_AB R107, R111, R110 ;  /* 0x0000006e6f6b723e */ /* 0x000fe200000010ff */
[----:B------:R-:W-:Y:S01]  /*25c0*/  VIADD R0, R0, UR24 ;  /* 0x0000001800007c36 */ /* 0x000fe20008000000 */
[----:B------:R-:W-:Y:S01]  /*25d0*/  F2FP.BF16.F32.PACK_AB R137, R139, R138 ;  /* 0x0000008a8b89723e */ /* 0x000fe200000010ff */
[----:B------:R-:W-:Y:S01]  /*25e0*/  STSM.16.M88.4 [R2+0x4000], R120 ;  /* 0x0040007802007844 */ /* 0x000fe20000000200 */
[----:B------:R-:W-:-:S02]  /*25f0*/  F2FP.BF16.F32.PACK_AB R40, R41, R40 ;  /* 0x000000282928723e */ /* 0x000fc400000010ff */
[----:B------:R-:W-:Y:S01]  /*2600*/  F2FP.BF16.F32.PACK_AB R138, R141, R140 ;  /* 0x0000008c8d8a723e */ /* 0x000fe200000010ff */
[----:B------:R-:W-:Y:S01]  /*2610*/  STSM.16.M88.4 [R2+0x2000], R24 ;  /* 0x0020001802007844 */ /* 0x000fe20000000200 */
[----:B------:R-:W-:Y:S02]  /*2620*/  F2FP.BF16.F32.PACK_AB R139, R143, R142 ;  /* 0x0000008e8f8b723e */ /* 0x000fe400000010ff */
[----:B------:R-:W-:Y:S01]  /*2630*/  F2FP.BF16.F32.PACK_AB R41, R43, R42 ;  /* 0x0000002a2b29723e */ /* 0x000fe200000010ff */
[----:B------:R-:W-:Y:S01]  /*2640*/  STSM.16.M88.4 [R2+0x6000], R56 ;  /* 0x0060003802007844 */ /* 0x000fe20000000200 */
[----:B------:R-:W-:Y:S02]  /*2650*/  F2FP.BF16.F32.PACK_AB R72, R73, R72 ;  /* 0x000000484948723e */ /* 0x000fe400000010ff */
[----:B------:R-:W-:Y:S01]  /*2660*/  F2FP.BF16.F32.PACK_AB R112, R113, R112 ;  /* 0x000000707170723e */ /* 0x000fe200000010ff */
[----:B------:R-:W-:Y:S01]  /*2670*/  STSM.16.M88.4 [R3], R96 ;  /* 0x0000006003007844 */ /* 0x000fe20000000200 */
        /* <DEDUP_REMOVED lines=8> */
[----:B------:R-:W-:Y:S01]  /*2700*/  STSM.16.M88.4 [R3+0x6000], R64 ;  /* 0x0060004003007844 */ /* 0x000fe20000000200 */
[----:B------:R-:W-:-:S02]  /*2710*/  F2FP.BF16.F32.PACK_AB R75, R79, R78 ;  /* 0x0000004e4f4b723e */ /* 0x000fc400000010ff */
[----:B------:R-:W-:Y:S01]  /*2720*/  F2FP.BF16.F32.PACK_AB R114, R117, R116 ;  /* 0x000000747572723e */ /* 0x000fe200000010ff */
[----:B------:R-:W-:Y:S01]  /*2730*/  STSM.16.M88.4 [R4], R104 ;  /* 0x0000006804007844 */ /* 0x000fe20000000200 */
        /* <DEDUP_REMOVED lines=8> */
[----:B------:R-:W-:Y:S01]  /*27c0*/  STSM.16.M88.4 [R4+0x6000], R72 ;  /* 0x0060004804007844 */ /* 0x000fe20000000200 */
[----:B------:R-:W-:Y:S02]  /*27d0*/  F2FP.BF16.F32.PACK_AB R80, R81, R80 ;  /* 0x000000505150723e */ /* 0x000fe400000010ff */
[----:B------:R-:W-:Y:S01]  /*27e0*/  F2FP.BF16.F32.PACK_AB R50, R53, R52 ;  /* 0x000000343532723e */ /* 0x000fe200000010ff */
[----:B------:R-:W-:Y:S01]  /*27f0*/  STSM.16.M88.4 [R0], R112 ;  /* 0x0000007000007844 */ /* 0x000fe20000000200 */
[----:B------:R-:W-:Y:S02]  /*2800*/  F2FP.BF16.F32.PACK_AB R51, R55, R54 ;  /* 0x000000363733723e */ /* 0x000fe400000010ff */
[----:B------:R-:W-:Y:S01]  /*2810*/  F2FP.BF16.F32.PACK_AB R81, R83, R82 ;  /* 0x000000525351723e */ /* 0x000fe200000010ff */
[----:B------:R-:W-:Y:S01]  /*2820*/  STSM.16.M88.4 [R0+0x4000], R144 ;  /* 0x0040009000007844 */ /* 0x000fe20000000200 */
[----:B------:R-:W-:-:S02]  /*2830*/  F2FP.BF16.F32.PACK_AB R82, R85, R84 ;  /* 0x000000545552723e */ /* 0x000fc400000010ff */
[----:B------:R-:W-:Y:S01]  /*2840*/  F2FP.BF16.F32.PACK_AB R83, R87, R86 ;  /* 0x000000565753723e */ /* 0x000fe200000010ff */
[----:B------:R-:W-:Y:S04]  /*2850*/  STSM.16.M88.4 [R0+0x2000], R48 ;  /* 0x0020003000007844 */ /* 0x000fe80000000200 */
[----:B------:R-:W-:Y:S01]  /*2860*/  STSM.16.M88.4 [R0+0x6000], R80 ;  /* 0x0060005000007844 */ /* 0x000fe20000000200 */
[----:B------:R1:W-:Y:S06]  /*2870*/  MEMBAR.ALL.CTA ;  /* 0x0000000000007992 */ /* 0x0003ec0000008000 */
[----:B-1----:R-:W1:Y:S02]  /*2880*/  FENCE.VIEW.ASYNC.S ;  /* 0x00000000000073c6 */ /* 0x002e640000000000 */
[----:B-1----:R-:W-:Y:S06]  /*2890*/  BAR.SYNC.DEFER_BLOCKING 0x0 ;  /* 0x0000000000007b1d */ /* 0x002fec0000010000 */
[----:B------:R1:W-:Y:S01]  /*28a0*/  @UP1 UTMASTG.2D [UR8], [UR6] ;  /* 0x00000008060013b5 */ /* 0x0003e20008008000 */
[----:B------:R0:W-:Y:S01]  /*28b0*/  UTMACMDFLUSH ;  /* 0x00000000000079b7 */ /* 0x0001e20000000000 */
[----:B------:R-:W-:-:S04]  /*28c0*/  DEPBAR.LE SB0, 0x0 ;  /* 0x000080000000791a */ /* 0x000fc80000000000 */
[----:B------:R-:W-:Y:S06]  /*28d0*/  BAR.SYNC.DEFER_BLOCKING 0x0 ;  /* 0x0000000000007b1d */ /* 0x000fec0000010000 */
[----:B-1----:R-:W-:Y:S05]  /*28e0*/  EXIT ;  /* 0x000000000000794d */ /* 0x002fea0003800000 */
.L_x_48:
[----:B------:R-:W1:Y:S02]  /*28f0*/  SYNCS.PHASECHK.TRANS64.TRYWAIT P0, [UR22+0x20000], R3 ;  /* 0x02000003ff0075a7 */ /* 0x000e640008000156 */
[----:B-1----:R-:W-:Y:S05]  /*2900*/  @!P0 BRA `(.L_x_48) ;  /* 0xfffffffc00f88947 */ /* 0x002fea000383ffff */
[----:B------:R-:W-:Y:S05]  /*2910*/  BRA `(.L_x_50) ;  /* 0xfffffff4007c7947 */ /* 0x000fea000383ffff */
.L_x_51:
[----:B------:R-:W-:-:S00]  /*2920*/  BRA `(.L_x_51) ;  /* 0xfffffffc00fc7947 */ /* 0x000fc0000383ffff */
[----:B------:R-:W-:-:S00]  /*2930*/  NOP ;  /* 0x0000000000007918 */ /* 0x000fc00000000000 */
        /* <DEDUP_REMOVED lines=12> */
.L_x_52:


//--------------------- .nv.shared.gluon_wgmma    --------------------------
	.section	.nv.shared.gluon_wgmma,"aw",@nobits
	.sectionflags	@""
	.align	16
	.zero		1024


//--------------------- .nv.shared.reserved.0     --------------------------
	.section	.nv.shared.reserved.0,"aw",@nobits
	.weak		__nv_reservedSMEM_offset_0_alias
	.size		__nv_reservedSMEM_offset_0_alias, 0, 0
	.other		__nv_reservedSMEM_offset_0_alias,@"STO_CUDA_RESERVED_SHARED STV_DEFAULT"
__nv_reservedSMEM_offset_0_alias:
	.zero		0


//--------------------- .nv.constant0.gluon_wgmma --------------------------
	.section	.nv.constant0.gluon_wgmma,"a",@progbits
	.sectionflags	@""
	.align	4
.nv.constant0.gluon_wgmma:
	.zero		608


//--------------------- SYMBOLS --------------------------

	.type		.nv.reservedSmem.offset0,@object
	.size		.nv.reservedSmem.offset0,0x4
